	.target	sm_90a

	.elftype	@"ET_EXEC"


//--------------------- .note.nv.tkinfo           --------------------------
	.section	.note.nv.tkinfo,"",@"SHT_NOTE"
	.sectionflags	@"SHF_NOTE_NV_TKINFO"
	.tkinfo
        /*0018*/ 	.word	0x00000002
        /*0030*/ 	.string	""
        /*0030*/ 	.string	"ptxas"
        /*0030*/ 	.string	"Cuda compilation tools, release 13.0, V13.0.88"
        /*0030*/ 	.string	"Build cuda_13.0.r13.0/compiler.36424714_0"
        /*0030*/ 	.string	"-arch sm_90a -m 64 "



//--------------------- .note.nv.cuinfo           --------------------------
	.section	.note.nv.cuinfo,"",@"SHT_NOTE"
	.sectionflags	@"SHF_NOTE_NV_CUINFO"
        /*0018*/ 	.short	0x0002
        /*001a*/ 	.short	0x005a
        /*001c*/ 	.short	0x0082
	.zero		2


//--------------------- .nv.info                  --------------------------
	.section	.nv.info,"",@"SHT_CUDA_INFO"
	.align	4


	//----- nvinfo : EIATTR_REGCOUNT
	.align		4
        /*0000*/ 	.byte	0x04, 0x2f
        /*0002*/ 	.short	(.L_12 - .L_11)
	.align		4
.L_11:
        /*0004*/ 	.word	index@(_ZN7cutlass13device_kernelINS_4gemm6kernel13GemmUniversalIN4cute5tupleIJiiiiEEENS1_10collective13CollectiveMmaINS1_37MainloopSm90TmaGmmaWarpSpecializedFP8ILi7ENS5_IJNS4_1CILi1EEESB_SB_EEENS1_35KernelTmaWarpSpecializedCooperativeEEENS5_IJNSA_ILi128EEESF_NSA_ILi32EEEEEENS_12float_e4m3_tENS5_IJlSB_lEEESI_SJ_NS4_8TiledMMAINS4_8MMA_AtomIJNS4_4SM904GMMA31MMA_64x128x32_F32E4M3E4M3_SS_TNILNSN_7ScaleInE1ELSP_1EEEEEENS4_6LayoutINS5_IJNSA_ILi2EEESB_SB_EEENS5_IJSB_NSA_ILi0EEESV_EEEEENS5_IJNS4_10UnderscoreESY_SY_EEEEENS4_13SM90_TMA_LOADENS4_14ComposedLayoutINS4_7SwizzleILi1ELi4ELi3EEENS4_18smem_ptr_flag_bitsILi8EEENSS_INS5_IJNSA_ILi8EEESG_EEENS5_IJSG_SB_EEEEEEEvNS4_8identityES11_S1B_vS1C_EENS_8epilogue10collective6detail29Sm90TmaWarpSpecializedAdapterINS1F_15DefaultEpilogueISI_SJ_SJ_NS1E_6thread17LinearCombinationISI_Li1EffLNS1J_9ScaleType4KindE0ELNS_15FloatRoundStyleE2ESI_EENS1_15EpilogueDefaultEEEEEvvEEEEvNT_6ParamsE)
        /*0008*/ 	.word	0x000000a8


	//----- nvinfo : EIATTR_FRAME_SIZE
	.align		4
.L_12:
        /*000c*/ 	.byte	0x04, 0x11
        /*000e*/ 	.short	(.L_14 - .L_13)
	.align		4
.L_13:
        /*0010*/ 	.word	index@(_ZN7cutlass13device_kernelINS_4gemm6kernel13GemmUniversalIN4cute5tupleIJiiiiEEENS1_10collective13CollectiveMmaINS1_37MainloopSm90TmaGmmaWarpSpecializedFP8ILi7ENS5_IJNS4_1CILi1EEESB_SB_EEENS1_35KernelTmaWarpSpecializedCooperativeEEENS5_IJNSA_ILi128EEESF_NSA_ILi32EEEEEENS_12float_e4m3_tENS5_IJlSB_lEEESI_SJ_NS4_8TiledMMAINS4_8MMA_AtomIJNS4_4SM904GMMA31MMA_64x128x32_F32E4M3E4M3_SS_TNILNSN_7ScaleInE1ELSP_1EEEEEENS4_6LayoutINS5_IJNSA_ILi2EEESB_SB_EEENS5_IJSB_NSA_ILi0EEESV_EEEEENS5_IJNS4_10UnderscoreESY_SY_EEEEENS4_13SM90_TMA_LOADENS4_14ComposedLayoutINS4_7SwizzleILi1ELi4ELi3EEENS4_18smem_ptr_flag_bitsILi8EEENSS_INS5_IJNSA_ILi8EEESG_EEENS5_IJSG_SB_EEEEEEEvNS4_8identityES11_S1B_vS1C_EENS_8epilogue10collective6detail29Sm90TmaWarpSpecializedAdapterINS1F_15DefaultEpilogueISI_SJ_SJ_NS1E_6thread17LinearCombinationISI_Li1EffLNS1J_9ScaleType4KindE0ELNS_15FloatRoundStyleE2ESI_EENS1_15EpilogueDefaultEEEEEvvEEEEvNT_6ParamsE)
        /*0014*/ 	.word	0x00000000


	//----- nvinfo : EIATTR_MIN_STACK_SIZE
	.align		4
.L_14:
        /*0018*/ 	.byte	0x04, 0x12
        /*001a*/ 	.short	(.L_16 - .L_15)
	.align		4
.L_15:
        /*001c*/ 	.word	index@(_ZN7cutlass13device_kernelINS_4gemm6kernel13GemmUniversalIN4cute5tupleIJiiiiEEENS1_10collective13CollectiveMmaINS1_37MainloopSm90TmaGmmaWarpSpecializedFP8ILi7ENS5_IJNS4_1CILi1EEESB_SB_EEENS1_35KernelTmaWarpSpecializedCooperativeEEENS5_IJNSA_ILi128EEESF_NSA_ILi32EEEEEENS_12float_e4m3_tENS5_IJlSB_lEEESI_SJ_NS4_8TiledMMAINS4_8MMA_AtomIJNS4_4SM904GMMA31MMA_64x128x32_F32E4M3E4M3_SS_TNILNSN_7ScaleInE1ELSP_1EEEEEENS4_6LayoutINS5_IJNSA_ILi2EEESB_SB_EEENS5_IJSB_NSA_ILi0EEESV_EEEEENS5_IJNS4_10UnderscoreESY_SY_EEEEENS4_13SM90_TMA_LOADENS4_14ComposedLayoutINS4_7SwizzleILi1ELi4ELi3EEENS4_18smem_ptr_flag_bitsILi8EEENSS_INS5_IJNSA_ILi8EEESG_EEENS5_IJSG_SB_EEEEEEEvNS4_8identityES11_S1B_vS1C_EENS_8epilogue10collective6detail29Sm90TmaWarpSpecializedAdapterINS1F_15DefaultEpilogueISI_SJ_SJ_NS1E_6thread17LinearCombinationISI_Li1EffLNS1J_9ScaleType4KindE0ELNS_15FloatRoundStyleE2ESI_EENS1_15EpilogueDefaultEEEEEvvEEEEvNT_6ParamsE)
        /*0020*/ 	.word	0x00000000
.L_16:


//--------------------- .nv.compat                --------------------------
	.section	.nv.compat,"",@"SHT_CUDA_COMPAT_INFO"
	.align	4
        /*0000*/ 	.byte	0x02, 0x09, 0x01, 0x00, 0x02, 0x02, 0x04, 0x00, 0x02, 0x05, 0x05, 0x00, 0x03, 0x07, 0x01, 0x01
        /*0010*/ 	.byte	0x02, 0x03, 0x01, 0x00, 0x02, 0x06, 0x01, 0x00, 0x04, 0x0b, 0x08, 0x00, 0x00, 0x00, 0x00, 0x00
        /*0020*/ 	.byte	0x00, 0x00, 0x00, 0x00


//--------------------- .nv.info._ZN7cutlass13device_kernelINS_4gemm6kernel13GemmUniversalIN4cute5tupleIJiiiiEEENS1_10collective13CollectiveMmaINS1_37MainloopSm90TmaGmmaWarpSpecializedFP8ILi7ENS5_IJNS4_1CILi1EEESB_SB_EEENS1_35KernelTmaWarpSpecializedCooperativeEEENS5_IJNSA_ILi128EEESF_NSA_ILi32EEEEEENS_12float_e4m3_tENS5_IJlSB_lEEESI_SJ_NS4_8TiledMMAINS4_8MMA_AtomIJNS4_4SM904GMMA31MMA_64x128x32_F32E4M3E4M3_SS_TNILNSN_7ScaleInE1ELSP_1EEEEEENS4_6LayoutINS5_IJNSA_ILi2EEESB_SB_EEENS5_IJSB_NSA_ILi0EEESV_EEEEENS5_IJNS4_10UnderscoreESY_SY_EEEEENS4_13SM90_TMA_LOADENS4_14ComposedLayoutINS4_7SwizzleILi1ELi4ELi3EEENS4_18smem_ptr_flag_bitsILi8EEENSS_INS5_IJNSA_ILi8EEESG_EEENS5_IJSG_SB_EEEEEEEvNS4_8identityES11_S1B_vS1C_EENS_8epilogue10collective6detail29Sm90TmaWarpSpecializedAdapterINS1F_15DefaultEpilogueISI_SJ_SJ_NS1E_6thread17LinearCombinationISI_Li1EffLNS1J_9ScaleType4KindE0ELNS_15FloatRoundStyleE2ESI_EENS1_15EpilogueDefaultEEEEEvvEEEEvNT_6ParamsE --------------------------
	.section	.nv.info._ZN7cutlass13device_kernelINS_4gemm6kernel13GemmUniversalIN4cute5tupleIJiiiiEEENS1_10collective13CollectiveMmaINS1_37MainloopSm90TmaGmmaWarpSpecializedFP8ILi7ENS5_IJNS4_1CILi1EEESB_SB_EEENS1_35KernelTmaWarpSpecializedCooperativeEEENS5_IJNSA_ILi128EEESF_NSA_ILi32EEEEEENS_12float_e4m3_tENS5_IJlSB_lEEESI_SJ_NS4_8TiledMMAINS4_8MMA_AtomIJNS4_4SM904GMMA31MMA_64x128x32_F32E4M3E4M3_SS_TNILNSN_7ScaleInE1ELSP_1EEEEEENS4_6LayoutINS5_IJNSA_ILi2EEESB_SB_EEENS5_IJSB_NSA_ILi0EEESV_EEEEENS5_IJNS4_10UnderscoreESY_SY_EEEEENS4_13SM90_TMA_LOADENS4_14ComposedLayoutINS4_7SwizzleILi1ELi4ELi3EEENS4_18smem_ptr_flag_bitsILi8EEENSS_INS5_IJNSA_ILi8EEESG_EEENS5_IJSG_SB_EEEEEEEvNS4_8identityES11_S1B_vS1C_EENS_8epilogue10collective6detail29Sm90TmaWarpSpecializedAdapterINS1F_15DefaultEpilogueISI_SJ_SJ_NS1E_6thread17LinearCombinationISI_Li1EffLNS1J_9ScaleType4KindE0ELNS_15FloatRoundStyleE2ESI_EENS1_15EpilogueDefaultEEEEEvvEEEEvNT_6ParamsE,"",@"SHT_CUDA_INFO"
	.sectionflags	@""
	.align	4


	//----- nvinfo : EIATTR_CUDA_API_VERSION
	.align		4
        /*0000*/ 	.byte	0x04, 0x37
        /*0002*/ 	.short	(.L_18 - .L_17)
.L_17:
        /*0004*/ 	.word	0x00000082


	//----- nvinfo : EIATTR_KPARAM_INFO
	.align		4
.L_18:
        /*0008*/ 	.byte	0x04, 0x17
        /*000a*/ 	.short	(.L_20 - .L_19)
.L_19:
        /*000c*/ 	.word	0x00000000
        /*0010*/ 	.short	0x0000
        /*0012*/ 	.short	0x0070
        /*0014*/ 	.byte	0x00, 0xf0, 0x01, 0x10


	//----- nvinfo : EIATTR_SPARSE_MMA_MASK
	.align		4
.L_20:
        /*0018*/ 	.byte	0x03, 0x50
        /*001a*/ 	.short	0x0000


	//----- nvinfo : EIATTR_MAXREG_COUNT
	.align		4
        /*001c*/ 	.byte	0x03, 0x1b
        /*001e*/ 	.short	0x00a8


	//----- nvinfo : EIATTR_NUM_BARRIERS
	.align		4
        /*0020*/ 	.byte	0x02, 0x4c
        /*0022*/ 	.byte	0x01
	.zero		1


	//----- nvinfo : EIATTR_MERCURY_ISA_VERSION
	.align		4
        /*0024*/ 	.byte	0x03, 0x5f
        /*0026*/ 	.short	0x0101


	//----- nvinfo : EIATTR_INT_WARP_WIDE_INSTR_OFFSETS
	.align		4
        /*0028*/ 	.byte	0x04, 0x31
        /*002a*/ 	.short	(.L_22 - .L_21)


	//   ....[0]....
.L_21:
        /*002c*/ 	.word	0x00000430


	//   ....[1]....
        /*0030*/ 	.word	0x00000440


	//   ....[2]....
        /*0034*/ 	.word	0x00000530


	//----- nvinfo : EIATTR_COOP_GROUP_MASK_REGIDS
	.align		4
.L_22:
        /*0038*/ 	.byte	0x04, 0x29
        /*003a*/ 	.short	(.L_24 - .L_23)


	//   ....[0]....
.L_23:
        /*003c*/ 	.word	0xffffffff


	//   ....[1]....
        /*0040*/ 	.word	0xffffffff


	//   ....[2]....
        /*0044*/ 	.word	0xffffffff


	//   ....[3]....
        /*0048*/ 	.word	0xffffffff


	//   ....[4]....
        /*004c*/ 	.word	0xffffffff


	//----- nvinfo : EIATTR_COOP_GROUP_INSTR_OFFSETS
	.align		4
.L_24:
        /*0050*/ 	.byte	0x04, 0x28
        /*0052*/ 	.short	(.L_26 - .L_25)


	//   ....[0]....
.L_25:
        /*0054*/ 	.word	0x00000060


	//   ....[1]....
        /*0058*/ 	.word	0x00000070


	//   ....[2]....
        /*005c*/ 	.word	0x00000130


	//   ....[3]....
        /*0060*/ 	.word	0x00000320


	//   ....[4]....
        /*0064*/ 	.word	0x00001020


	//----- nvinfo : EIATTR_REG_RECONFIG
	.align		4
.L_26:
        /*0068*/ 	.byte	0x01, 0x54
	.zero		2


	//----- nvinfo : EIATTR_MBARRIER_INSTR_OFFSETS
	.align		4
        /*006c*/ 	.byte	0x04, 0x39
        /*006e*/ 	.short	(.L_28 - .L_27)


	//   ....[0]....
.L_27:
        /*0070*/ 	.word	0x00000230
        /*0074*/ 	.word	0x000000ff
        /*0078*/ 	.word	0x00000000
        /*007c*/ 	.short	0x0100
        /*007e*/ 	.byte	0x08
	.zero		1


	//   ....[1]....
        /*0080*/ 	.word	0x00000240
        /*0084*/ 	.word	0x000000ff
        /*0088*/ 	.word	0x00000038
        /*008c*/ 	.short	0x0100
        /*008e*/ 	.byte	0x08
	.zero		1


	//   ....[2]....
        /*0090*/ 	.word	0x00000250
        /*0094*/ 	.word	0x000000ff
        /*0098*/ 	.word	0x00000008
        /*009c*/ 	.short	0x0100
        /*009e*/ 	.byte	0x08
	.zero		1


	//   ....[3]....
        /*00a0*/ 	.word	0x00000260
        /*00a4*/ 	.word	0x000000ff
        /*00a8*/ 	.word	0x00000040
        /*00ac*/ 	.short	0x0100
        /*00ae*/ 	.byte	0x08
	.zero		1


	//   ....[4]....
        /*00b0*/ 	.word	0x00000270
        /*00b4*/ 	.word	0x000000ff
        /*00b8*/ 	.word	0x00000010
        /*00bc*/ 	.short	0x0100
        /*00be*/ 	.byte	0x08
	.zero		1


	//   ....[5]....
        /*00c0*/ 	.word	0x00000280
        /*00c4*/ 	.word	0x000000ff
        /*00c8*/ 	.word	0x00000048
        /*00cc*/ 	.short	0x0100
        /*00ce*/ 	.byte	0x08
	.zero		1


	//   ....[6]....
        /*00d0*/ 	.word	0x00000290
        /*00d4*/ 	.word	0x000000ff
        /*00d8*/ 	.word	0x00000018
        /*00dc*/ 	.short	0x0100
        /*00de*/ 	.byte	0x08
	.zero		1


	//   ....[7]....
        /*00e0*/ 	.word	0x000002a0
        /*00e4*/ 	.word	0x000000ff
        /*00e8*/ 	.word	0x00000050
        /*00ec*/ 	.short	0x0100
        /*00ee*/ 	.byte	0x08
	.zero		1


	//   ....[8]....
        /*00f0*/ 	.word	0x000002b0
        /*00f4*/ 	.word	0x000000ff
        /*00f8*/ 	.word	0x00000020
        /*00fc*/ 	.short	0x0100
        /*00fe*/ 	.byte	0x08
	.zero		1


	//   ....[9]....
        /*0100*/ 	.word	0x000002c0
        /*0104*/ 	.word	0x000000ff
        /*0108*/ 	.word	0x00000058
        /*010c*/ 	.short	0x0100
        /*010e*/ 	.byte	0x08
	.zero		1


	//   ....[10]....
        /*0110*/ 	.word	0x000002d0
        /*0114*/ 	.word	0x000000ff
        /*0118*/ 	.word	0x00000028
        /*011c*/ 	.short	0x0100
        /*011e*/ 	.byte	0x08
	.zero		1


	//   ....[11]....
        /*0120*/ 	.word	0x000002e0
        /*0124*/ 	.word	0x000000ff
        /*0128*/ 	.word	0x00000060
        /*012c*/ 	.short	0x0100
        /*012e*/ 	.byte	0x08
	.zero		1


	//   ....[12]....
        /*0130*/ 	.word	0x000002f0
        /*0134*/ 	.word	0x000000ff
        /*0138*/ 	.word	0x00000030
        /*013c*/ 	.short	0x0100
        /*013e*/ 	.byte	0x08
	.zero		1


	//   ....[13]....
        /*0140*/ 	.word	0x00000300
        /*0144*/ 	.word	0x000000ff
        /*0148*/ 	.word	0x00000068
        /*014c*/ 	.short	0x0100
        /*014e*/ 	.byte	0x08
	.zero		1


	//   ....[14]....
        /*0150*/ 	.word	0x00000580
        /*0154*/ 	.word	0x000000ff
        /*0158*/ 	.word	0x00000080
        /*015c*/ 	.short	0x0100
        /*015e*/ 	.byte	0x06
	.zero		1


	//   ....[15]....
        /*0160*/ 	.word	0x000005e0
        /*0164*/ 	.word	0x000000ff
        /*0168*/ 	.word	0x00000088
        /*016c*/ 	.short	0x0100
        /*016e*/ 	.byte	0x06
	.zero		1


	//   ....[16]....
        /*0170*/ 	.word	0x00001550
        /*0174*/ 	.word	0x000000ff
        /*0178*/ 	.word	0x00000000
        /*017c*/ 	.short	0x010a
        /*017e*/ 	.byte	0x06
	.zero		1


	//   ....[17]....
        /*0180*/ 	.word	0x00001590
        /*0184*/ 	.word	0x000000ff
        /*0188*/ 	.word	0x00000000
        /*018c*/ 	.short	0x010a
        /*018e*/ 	.byte	0x06
	.zero		1


	//   ....[18]....
        /*0190*/ 	.word	0x00001e70
        /*0194*/ 	.word	0x000000ff
        /*0198*/ 	.word	0x00000000
        /*019c*/ 	.short	0x010a
        /*019e*/ 	.byte	0x0c
	.zero		1


	//   ....[19]....
        /*01a0*/ 	.word	0x00001eb0
        /*01a4*/ 	.word	0x000000ff
        /*01a8*/ 	.word	0x00000000
        /*01ac*/ 	.short	0x010a
        /*01ae*/ 	.byte	0x0c
	.zero		1


	//   ....[20]....
        /*01b0*/ 	.word	0x00002490
        /*01b4*/ 	.word	0x000000ff
        /*01b8*/ 	.word	0x00000000
        /*01bc*/ 	.short	0x0101
        /*01be*/ 	.byte	0x08
	.zero		1


	//   ....[21]....
        /*01c0*/ 	.word	0x00002b00
        /*01c4*/ 	.word	0x000000ff
        /*01c8*/ 	.word	0x00000000
        /*01cc*/ 	.short	0x0101
        /*01ce*/ 	.byte	0x06
	.zero		1


	//   ....[22]....
        /*01d0*/ 	.word	0x000084b0
        /*01d4*/ 	.word	0x00000013
        /*01d8*/ 	.word	0x00000038
        /*01dc*/ 	.short	0x010a
        /*01de*/ 	.byte	0x3f
	.zero		1


	//   ....[23]....
        /*01e0*/ 	.word	0x00008870
        /*01e4*/ 	.word	0x00000008
        /*01e8*/ 	.word	0x00000088
        /*01ec*/ 	.short	0x0101
        /*01ee*/ 	.byte	0x3f
	.zero		1


	//   ....[24]....
        /*01f0*/ 	.word	0x00008f60
        /*01f4*/ 	.word	0x00000006
        /*01f8*/ 	.word	0x00000000
        /*01fc*/ 	.short	0x010a
        /*01fe*/ 	.byte	0x3f
	.zero		1


	//   ....[25]....
        /*0200*/ 	.word	0x00008fe0
        /*0204*/ 	.word	0x00000007
        /*0208*/ 	.word	0x00000000
        /*020c*/ 	.short	0x010a
        /*020e*/ 	.byte	0x3f
	.zero		1


	//   ....[26]....
        /*0210*/ 	.word	0x00009070
        /*0214*/ 	.word	0x00000006
        /*0218*/ 	.word	0x00000000
        /*021c*/ 	.short	0x010a
        /*021e*/ 	.byte	0x3f
	.zero		1


	//   ....[27]....
        /*0220*/ 	.word	0x00009100
        /*0224*/ 	.word	0x00000009
        /*0228*/ 	.word	0x00000000
        /*022c*/ 	.short	0x010a
        /*022e*/ 	.byte	0x3f
	.zero		1


	//   ....[28]....
        /*0230*/ 	.word	0x00009190
        /*0234*/ 	.word	0x0000000a
        /*0238*/ 	.word	0x00000000
        /*023c*/ 	.short	0x010a
        /*023e*/ 	.byte	0x3f
	.zero		1


	//   ....[29]....
        /*0240*/ 	.word	0x00009220
        /*0244*/ 	.word	0x0000000b
        /*0248*/ 	.word	0x00000000
        /*024c*/ 	.short	0x010a
        /*024e*/ 	.byte	0x3f
	.zero		1


	//   ....[30]....
        /*0250*/ 	.word	0x000092b0
        /*0254*/ 	.word	0x00000003
        /*0258*/ 	.word	0x00000000
        /*025c*/ 	.short	0x010a
        /*025e*/ 	.byte	0x3f
	.zero		1


	//   ....[31]....
        /*0260*/ 	.word	0x00009320
        /*0264*/ 	.word	0x0000000b
        /*0268*/ 	.word	0x00000000
        /*026c*/ 	.short	0x010a
        /*026e*/ 	.byte	0x3f
	.zero		1


	//   ....[32]....
        /*0270*/ 	.word	0x00009380
        /*0274*/ 	.word	0x0000008c
        /*0278*/ 	.word	0x00000000
        /*027c*/ 	.short	0x010a
        /*027e*/ 	.byte	0x3f
	.zero		1


	//   ....[33]....
        /*0280*/ 	.word	0x00009450
        /*0284*/ 	.word	0x00000013
        /*0288*/ 	.word	0x00000038
        /*028c*/ 	.short	0x010a
        /*028e*/ 	.byte	0x3f
	.zero		1


	//   ....[34]....
        /*0290*/ 	.word	0x00009530
        /*0294*/ 	.word	0x00000006
        /*0298*/ 	.word	0x00000000
        /*029c*/ 	.short	0x010a
        /*029e*/ 	.byte	0x3f
	.zero		1


	//   ....[35]....
        /*02a0*/ 	.word	0x00009580
        /*02a4*/ 	.word	0x00000007
        /*02a8*/ 	.word	0x00000000
        /*02ac*/ 	.short	0x010a
        /*02ae*/ 	.byte	0x3f
	.zero		1


	//   ....[36]....
        /*02b0*/ 	.word	0x000095d0
        /*02b4*/ 	.word	0x00000006
        /*02b8*/ 	.word	0x00000000
        /*02bc*/ 	.short	0x010a
        /*02be*/ 	.byte	0x3f
	.zero		1


	//   ....[37]....
        /*02c0*/ 	.word	0x00009620
        /*02c4*/ 	.word	0x00000009
        /*02c8*/ 	.word	0x00000000
        /*02cc*/ 	.short	0x010a
        /*02ce*/ 	.byte	0x3f
	.zero		1


	//   ....[38]....
        /*02d0*/ 	.word	0x00009670
        /*02d4*/ 	.word	0x0000000a
        /*02d8*/ 	.word	0x00000000
        /*02dc*/ 	.short	0x010a
        /*02de*/ 	.byte	0x3f
	.zero		1


	//   ....[39]....
        /*02e0*/ 	.word	0x000096c0
        /*02e4*/ 	.word	0x0000000b
        /*02e8*/ 	.word	0x00000000
        /*02ec*/ 	.short	0x010a
        /*02ee*/ 	.byte	0x3f
	.zero		1


	//----- nvinfo : EIATTR_NUM_MBARRIERS
	.align		4
.L_28:
        /*02f0*/ 	.byte	0x03, 0x38
        /*02f2*/ 	.short	0x0010


	//----- nvinfo : EIATTR_EXIT_INSTR_OFFSETS
	.align		4
        /*02f4*/ 	.byte	0x04, 0x1c
        /*02f6*/ 	.short	(.L_30 - .L_29)


	//   ....[0]....
.L_29:
        /*02f8*/ 	.word	0x00000630


	//   ....[1]....
        /*02fc*/ 	.word	0x00000ef0


	//   ....[2]....
        /*0300*/ 	.word	0x00007b20


	//   ....[3]....
        /*0304*/ 	.word	0x00008150


	//   ....[4]....
        /*0308*/ 	.word	0x00009300


	//----- nvinfo : EIATTR_MAX_THREADS
	.align		4
.L_30:
        /*030c*/ 	.byte	0x04, 0x05
        /*030e*/ 	.short	(.L_32 - .L_31)
.L_31:
        /*0310*/ 	.word	0x00000180
        /*0314*/ 	.word	0x00000001
        /*0318*/ 	.word	0x00000001


	//----- nvinfo : EIATTR_CRS_STACK_SIZE
	.align		4
.L_32:
        /*031c*/ 	.byte	0x04, 0x1e
        /*031e*/ 	.short	(.L_34 - .L_33)
.L_33:
        /*0320*/ 	.word	0x00000000


	//----- nvinfo : EIATTR_CBANK_PARAM_SIZE
	.align		4
.L_34:
        /*0324*/ 	.byte	0x03, 0x19
        /*0326*/ 	.short	0x0470


	//----- nvinfo : EIATTR_PARAM_CBANK
	.align		4
        /*0328*/ 	.byte	0x04, 0x0a
        /*032a*/ 	.short	(.L_36 - .L_35)
	.align		4
.L_35:
        /*032c*/ 	.word	index@(.nv.constant0._ZN7cutlass13device_kernelINS_4gemm6kernel13GemmUniversalIN4cute5tupleIJiiiiEEENS1_10collective13CollectiveMmaINS1_37MainloopSm90TmaGmmaWarpSpecializedFP8ILi7ENS5_IJNS4_1CILi1EEESB_SB_EEENS1_35KernelTmaWarpSpecializedCooperativeEEENS5_IJNSA_ILi128EEESF_NSA_ILi32EEEEEENS_12float_e4m3_tENS5_IJlSB_lEEESI_SJ_NS4_8TiledMMAINS4_8MMA_AtomIJNS4_4SM904GMMA31MMA_64x128x32_F32E4M3E4M3_SS_TNILNSN_7ScaleInE1ELSP_1EEEEEENS4_6LayoutINS5_IJNSA_ILi2EEESB_SB_EEENS5_IJSB_NSA_ILi0EEESV_EEEEENS5_IJNS4_10UnderscoreESY_SY_EEEEENS4_13SM90_TMA_LOADENS4_14ComposedLayoutINS4_7SwizzleILi1ELi4ELi3EEENS4_18smem_ptr_flag_bitsILi8EEENSS_INS5_IJNSA_ILi8EEESG_EEENS5_IJSG_SB_EEEEEEEvNS4_8identityES11_S1B_vS1C_EENS_8epilogue10collective6detail29Sm90TmaWarpSpecializedAdapterINS1F_15DefaultEpilogueISI_SJ_SJ_NS1E_6thread17LinearCombinationISI_Li1EffLNS1J_9ScaleType4KindE0ELNS_15FloatRoundStyleE2ESI_EENS1_15EpilogueDefaultEEEEEvvEEEEvNT_6ParamsE)
        /*0330*/ 	.short	0x0210
        /*0332*/ 	.short	0x0470


	//----- nvinfo : EIATTR_SW_WAR
	.align		4
.L_36:
        /*0334*/ 	.byte	0x04, 0x36
        /*0336*/ 	.short	(.L_38 - .L_37)
.L_37:
        /*0338*/ 	.word	0x00000008
.L_38:


//--------------------- .nv.callgraph             --------------------------
	.section	.nv.callgraph,"",@"SHT_CUDA_CALLGRAPH"
	.align	4
	.sectionentsize	8
	.align		4
        /*0000*/ 	.word	0x00000000
	.align		4
        /*0004*/ 	.word	0xffffffff
	.align		4
        /*0008*/ 	.word	0x00000000
	.align		4
        /*000c*/ 	.word	0xfffffffe
	.align		4
        /*0010*/ 	.word	0x00000000
	.align		4
        /*0014*/ 	.word	0xfffffffd
	.align		4
        /*0018*/ 	.word	0x00000000
	.align		4
        /*001c*/ 	.word	0xfffffffc


//--------------------- .nv.constant4             --------------------------
	.section	.nv.constant4,"a",@progbits
	.align	8
	.align		8
.nv.constant4:
        /*0000*/ 	.dword	_ZN40_INTERNAL_eb56a72a_4_k_cu_3e187795_240114cuda3std3__45__cpo5beginE
	.align		8
        /*0008*/ 	.dword	_ZN40_INTERNAL_eb56a72a_4_k_cu_3e187795_240114cuda3std3__45__cpo3endE
	.align		8
        /*0010*/ 	.dword	_ZN40_INTERNAL_eb56a72a_4_k_cu_3e187795_240114cuda3std3__45__cpo6cbeginE
	.align		8
        /*0018*/ 	.dword	_ZN40_INTERNAL_eb56a72a_4_k_cu_3e187795_240114cuda3std3__45__cpo4cendE
	.align		8
        /*0020*/ 	.dword	_ZN40_INTERNAL_eb56a72a_4_k_cu_3e187795_240114cuda3std3__442_GLOBAL__N__eb56a72a_4_k_cu_3e187795_240116ignoreE
	.align		8
        /*0028*/ 	.dword	_ZN40_INTERNAL_eb56a72a_4_k_cu_3e187795_240114cuda3std3__419piecewise_constructE
	.align		8
        /*0030*/ 	.dword	_ZN40_INTERNAL_eb56a72a_4_k_cu_3e187795_240114cuda3std3__48in_placeE
	.align		8
        /*0038*/ 	.dword	_ZN40_INTERNAL_eb56a72a_4_k_cu_3e187795_240114cuda3std6ranges3__45__cpo4swapE
	.align		8
        /*0040*/ 	.dword	_ZN40_INTERNAL_eb56a72a_4_k_cu_3e187795_240114cuda3std6ranges3__45__cpo9iter_moveE
	.align		8
        /*0048*/ 	.dword	_ZN40_INTERNAL_eb56a72a_4_k_cu_3e187795_240114cute7productE
	.align		8
        /*0050*/ 	.dword	_ZN40_INTERNAL_eb56a72a_4_k_cu_3e187795_240114cute1_E


//--------------------- .text._ZN7cutlass13device_kernelINS_4gemm6kernel13GemmUniversalIN4cute5tupleIJiiiiEEENS1_10collective13CollectiveMmaINS1_37MainloopSm90TmaGmmaWarpSpecializedFP8ILi7ENS5_IJNS4_1CILi1EEESB_SB_EEENS1_35KernelTmaWarpSpecializedCooperativeEEENS5_IJNSA_ILi128EEESF_NSA_ILi32EEEEEENS_12float_e4m3_tENS5_IJlSB_lEEESI_SJ_NS4_8TiledMMAINS4_8MMA_AtomIJNS4_4SM904GMMA31MMA_64x128x32_F32E4M3E4M3_SS_TNILNSN_7ScaleInE1ELSP_1EEEEEENS4_6LayoutINS5_IJNSA_ILi2EEESB_SB_EEENS5_IJSB_NSA_ILi0EEESV_EEEEENS5_IJNS4_10UnderscoreESY_SY_EEEEENS4_13SM90_TMA_LOADENS4_14ComposedLayoutINS4_7SwizzleILi1ELi4ELi3EEENS4_18smem_ptr_flag_bitsILi8EEENSS_INS5_IJNSA_ILi8EEESG_EEENS5_IJSG_SB_EEEEEEEvNS4_8identityES11_S1B_vS1C_EENS_8epilogue10collective6detail29Sm90TmaWarpSpecializedAdapterINS1F_15DefaultEpilogueISI_SJ_SJ_NS1E_6thread17LinearCombinationISI_Li1EffLNS1J_9ScaleType4KindE0ELNS_15FloatRoundStyleE2ESI_EENS1_15EpilogueDefaultEEEEEvvEEEEvNT_6ParamsE --------------------------
	.section	.text._ZN7cutlass13device_kernelINS_4gemm6kernel13GemmUniversalIN4cute5tupleIJiiiiEEENS1_10collective13CollectiveMmaINS1_37MainloopSm90TmaGmmaWarpSpecializedFP8ILi7ENS5_IJNS4_1CILi1EEESB_SB_EEENS1_35KernelTmaWarpSpecializedCooperativeEEENS5_IJNSA_ILi128EEESF_NSA_ILi32EEEEEENS_12float_e4m3_tENS5_IJlSB_lEEESI_SJ_NS4_8TiledMMAINS4_8MMA_AtomIJNS4_4SM904GMMA31MMA_64x128x32_F32E4M3E4M3_SS_TNILNSN_7ScaleInE1ELSP_1EEEEEENS4_6LayoutINS5_IJNSA_ILi2EEESB_SB_EEENS5_IJSB_NSA_ILi0EEESV_EEEEENS5_IJNS4_10UnderscoreESY_SY_EEEEENS4_13SM90_TMA_LOADENS4_14ComposedLayoutINS4_7SwizzleILi1ELi4ELi3EEENS4_18smem_ptr_flag_bitsILi8EEENSS_INS5_IJNSA_ILi8EEESG_EEENS5_IJSG_SB_EEEEEEEvNS4_8identityES11_S1B_vS1C_EENS_8epilogue10collective6detail29Sm90TmaWarpSpecializedAdapterINS1F_15DefaultEpilogueISI_SJ_SJ_NS1E_6thread17LinearCombinationISI_Li1EffLNS1J_9ScaleType4KindE0ELNS_15FloatRoundStyleE2ESI_EENS1_15EpilogueDefaultEEEEEvvEEEEvNT_6ParamsE,"ax",@progbits
	.align	128
.text._ZN7cutlass13device_kernelINS_4gemm6kernel13GemmUniversalIN4cute5tupleIJiiiiEEENS1_10collective13CollectiveMmaINS1_37MainloopSm90TmaGmmaWarpSpecializedFP8ILi7ENS5_IJNS4_1CILi1EEESB_SB_EEENS1_35KernelTmaWarpSpecializedCooperativeEEENS5_IJNSA_ILi128EEESF_NSA_ILi32EEEEEENS_12float_e4m3_tENS5_IJlSB_lEEESI_SJ_NS4_8TiledMMAINS4_8MMA_AtomIJNS4_4SM904GMMA31MMA_64x128x32_F32E4M3E4M3_SS_TNILNSN_7ScaleInE1ELSP_1EEEEEENS4_6LayoutINS5_IJNSA_ILi2EEESB_SB_EEENS5_IJSB_NSA_ILi0EEESV_EEEEENS5_IJNS4_10UnderscoreESY_SY_EEEEENS4_13SM90_TMA_LOADENS4_14ComposedLayoutINS4_7SwizzleILi1ELi4ELi3EEENS4_18smem_ptr_flag_bitsILi8EEENSS_INS5_IJNSA_ILi8EEESG_EEENS5_IJSG_SB_EEEEEEEvNS4_8identityES11_S1B_vS1C_EENS_8epilogue10collective6detail29Sm90TmaWarpSpecializedAdapterINS1F_15DefaultEpilogueISI_SJ_SJ_NS1E_6thread17LinearCombinationISI_Li1EffLNS1J_9ScaleType4KindE0ELNS_15FloatRoundStyleE2ESI_EENS1_15EpilogueDefaultEEEEEvvEEEEvNT_6ParamsE:
        .type           _ZN7cutlass13device_kernelINS_4gemm6kernel13GemmUniversalIN4cute5tupleIJiiiiEEENS1_10collective13CollectiveMmaINS1_37MainloopSm90TmaGmmaWarpSpecializedFP8ILi7ENS5_IJNS4_1CILi1EEESB_SB_EEENS1_35KernelTmaWarpSpecializedCooperativeEEENS5_IJNSA_ILi128EEESF_NSA_ILi32EEEEEENS_12float_e4m3_tENS5_IJlSB_lEEESI_SJ_NS4_8TiledMMAINS4_8MMA_AtomIJNS4_4SM904GMMA31MMA_64x128x32_F32E4M3E4M3_SS_TNILNSN_7ScaleInE1ELSP_1EEEEEENS4_6LayoutINS5_IJNSA_ILi2EEESB_SB_EEENS5_IJSB_NSA_ILi0EEESV_EEEEENS5_IJNS4_10UnderscoreESY_SY_EEEEENS4_13SM90_TMA_LOADENS4_14ComposedLayoutINS4_7SwizzleILi1ELi4ELi3EEENS4_18smem_ptr_flag_bitsILi8EEENSS_INS5_IJNSA_ILi8EEESG_EEENS5_IJSG_SB_EEEEEEEvNS4_8identityES11_S1B_vS1C_EENS_8epilogue10collective6detail29Sm90TmaWarpSpecializedAdapterINS1F_15DefaultEpilogueISI_SJ_SJ_NS1E_6thread17LinearCombinationISI_Li1EffLNS1J_9ScaleType4KindE0ELNS_15FloatRoundStyleE2ESI_EENS1_15EpilogueDefaultEEEEEvvEEEEvNT_6ParamsE,@function
        .size           _ZN7cutlass13device_kernelINS_4gemm6kernel13GemmUniversalIN4cute5tupleIJiiiiEEENS1_10collective13CollectiveMmaINS1_37MainloopSm90TmaGmmaWarpSpecializedFP8ILi7ENS5_IJNS4_1CILi1EEESB_SB_EEENS1_35KernelTmaWarpSpecializedCooperativeEEENS5_IJNSA_ILi128EEESF_NSA_ILi32EEEEEENS_12float_e4m3_tENS5_IJlSB_lEEESI_SJ_NS4_8TiledMMAINS4_8MMA_AtomIJNS4_4SM904GMMA31MMA_64x128x32_F32E4M3E4M3_SS_TNILNSN_7ScaleInE1ELSP_1EEEEEENS4_6LayoutINS5_IJNSA_ILi2EEESB_SB_EEENS5_IJSB_NSA_ILi0EEESV_EEEEENS5_IJNS4_10UnderscoreESY_SY_EEEEENS4_13SM90_TMA_LOADENS4_14ComposedLayoutINS4_7SwizzleILi1ELi4ELi3EEENS4_18smem_ptr_flag_bitsILi8EEENSS_INS5_IJNSA_ILi8EEESG_EEENS5_IJSG_SB_EEEEEEEvNS4_8identityES11_S1B_vS1C_EENS_8epilogue10collective6detail29Sm90TmaWarpSpecializedAdapterINS1F_15DefaultEpilogueISI_SJ_SJ_NS1E_6thread17LinearCombinationISI_Li1EffLNS1J_9ScaleType4KindE0ELNS_15FloatRoundStyleE2ESI_EENS1_15EpilogueDefaultEEEEEvvEEEEvNT_6ParamsE,(.L_x_207 - _ZN7cutlass13device_kernelINS_4gemm6kernel13GemmUniversalIN4cute5tupleIJiiiiEEENS1_10collective13CollectiveMmaINS1_37MainloopSm90TmaGmmaWarpSpecializedFP8ILi7ENS5_IJNS4_1CILi1EEESB_SB_EEENS1_35KernelTmaWarpSpecializedCooperativeEEENS5_IJNSA_ILi128EEESF_NSA_ILi32EEEEEENS_12float_e4m3_tENS5_IJlSB_lEEESI_SJ_NS4_8TiledMMAINS4_8MMA_AtomIJNS4_4SM904GMMA31MMA_64x128x32_F32E4M3E4M3_SS_TNILNSN_7ScaleInE1ELSP_1EEEEEENS4_6LayoutINS5_IJNSA_ILi2EEESB_SB_EEENS5_IJSB_NSA_ILi0EEESV_EEEEENS5_IJNS4_10UnderscoreESY_SY_EEEEENS4_13SM90_TMA_LOADENS4_14ComposedLayoutINS4_7SwizzleILi1ELi4ELi3EEENS4_18smem_ptr_flag_bitsILi8EEENSS_INS5_IJNSA_ILi8EEESG_EEENS5_IJSG_SB_EEEEEEEvNS4_8identityES11_S1B_vS1C_EENS_8epilogue10collective6detail29Sm90TmaWarpSpecializedAdapterINS1F_15DefaultEpilogueISI_SJ_SJ_NS1E_6thread17LinearCombinationISI_Li1EffLNS1J_9ScaleType4KindE0ELNS_15FloatRoundStyleE2ESI_EENS1_15EpilogueDefaultEEEEEvvEEEEvNT_6ParamsE)
        .other          _ZN7cutlass13device_kernelINS_4gemm6kernel13GemmUniversalIN4cute5tupleIJiiiiEEENS1_10collective13CollectiveMmaINS1_37MainloopSm90TmaGmmaWarpSpecializedFP8ILi7ENS5_IJNS4_1CILi1EEESB_SB_EEENS1_35KernelTmaWarpSpecializedCooperativeEEENS5_IJNSA_ILi128EEESF_NSA_ILi32EEEEEENS_12float_e4m3_tENS5_IJlSB_lEEESI_SJ_NS4_8TiledMMAINS4_8MMA_AtomIJNS4_4SM904GMMA31MMA_64x128x32_F32E4M3E4M3_SS_TNILNSN_7ScaleInE1ELSP_1EEEEEENS4_6LayoutINS5_IJNSA_ILi2EEESB_SB_EEENS5_IJSB_NSA_ILi0EEESV_EEEEENS5_IJNS4_10UnderscoreESY_SY_EEEEENS4_13SM90_TMA_LOADENS4_14ComposedLayoutINS4_7SwizzleILi1ELi4ELi3EEENS4_18smem_ptr_flag_bitsILi8EEENSS_INS5_IJNSA_ILi8EEESG_EEENS5_IJSG_SB_EEEEEEEvNS4_8identityES11_S1B_vS1C_EENS_8epilogue10collective6detail29Sm90TmaWarpSpecializedAdapterINS1F_15DefaultEpilogueISI_SJ_SJ_NS1E_6thread17LinearCombinationISI_Li1EffLNS1J_9ScaleType4KindE0ELNS_15FloatRoundStyleE2ESI_EENS1_15EpilogueDefaultEEEEEvvEEEEvNT_6ParamsE,@"STO_CUDA_ENTRY STV_DEFAULT"
_ZN7cutlass13device_kernelINS_4gemm6kernel13GemmUniversalIN4cute5tupleIJiiiiEEENS1_10collective13CollectiveMmaINS1_37MainloopSm90TmaGmmaWarpSpecializedFP8ILi7ENS5_IJNS4_1CILi1EEESB_SB_EEENS1_35KernelTmaWarpSpecializedCooperativeEEENS5_IJNSA_ILi128EEESF_NSA_ILi32EEEEEENS_12float_e4m3_tENS5_IJlSB_lEEESI_SJ_NS4_8TiledMMAINS4_8MMA_AtomIJNS4_4SM904GMMA31MMA_64x128x32_F32E4M3E4M3_SS_TNILNSN_7ScaleInE1ELSP_1EEEEEENS4_6LayoutINS5_IJNSA_ILi2EEESB_SB_EEENS5_IJSB_NSA_ILi0EEESV_EEEEENS5_IJNS4_10UnderscoreESY_SY_EEEEENS4_13SM90_TMA_LOADENS4_14ComposedLayoutINS4_7SwizzleILi1ELi4ELi3EEENS4_18smem_ptr_flag_bitsILi8EEENSS_INS5_IJNSA_ILi8EEESG_EEENS5_IJSG_SB_EEEEEEEvNS4_8identityES11_S1B_vS1C_EENS_8epilogue10collective6detail29Sm90TmaWarpSpecializedAdapterINS1F_15DefaultEpilogueISI_SJ_SJ_NS1E_6thread17LinearCombinationISI_Li1EffLNS1J_9ScaleType4KindE0ELNS_15FloatRoundStyleE2ESI_EENS1_15EpilogueDefaultEEEEEvvEEEEvNT_6ParamsE:
[----:B------:R-:W-:Y:S01]  /*0000*/  LDC R1, c[0x0][0x28] ;  /* 0x00000a00ff017b82 */ /* 0x000fe20000000800 */
[----:B------:R-:W0:Y:S01]  /*0010*/  S2R R0, SR_TID.X ;  /* 0x0000000000007919 */ /* 0x000e220000002100 */
[----:B------:R-:W-:Y:S01]  /*0020*/  ELECT P0, URZ, PT ;  /* 0x00000000003f782f */ /* 0x000fe20003800000 */
[----:B------:R-:W-:Y:S01]  /*0030*/  BSSY B0, `(.L_x_0) ;  /* 0x000000f000007945 */ /* 0x000fe20003800000 */
[--C-:B0-----:R-:W-:Y:S02]  /*0040*/  SHF.R.U32.HI R2, RZ, 0x5, R0.reuse ;  /* 0x00000005ff027819 */ /* 0x101fe40000011600 */
[----:B------:R-:W-:-:S03]  /*0050*/  SHF.R.U32.HI R3, RZ, 0x7, R0 ;  /* 0x00000007ff037819 */ /* 0x000fc60000011600 */
[----:B------:R-:W0:Y:S04]  /*0060*/  SHFL.IDX PT, R5, R2, RZ, 0x1f ;  /* 0x00001fff02057589 */ /* 0x000e2800000e0000 */
[----:B------:R1:W2:Y:S01]  /*0070*/  SHFL.IDX PT, R6, R3, RZ, 0x1f ;  /* 0x00001fff03067589 */ /* 0x0002a200000e0000 */
[----:B0-----:R-:W-:-:S13]  /*0080*/  ISETP.NE.OR P0, PT, R5, RZ, !P0 ;  /* 0x000000ff0500720c */ /* 0x001fda0004705670 */
[----:B-12---:R-:W-:Y:S05]  /*0090*/  @P0 BRA `(.L_x_1) ;  /* 0x0000000000200947 */ /* 0x006fea0003800000 */
[----:B------:R-:W-:Y:S02]  /*00a0*/  ULDC.64 UR4, c[0x0][0x198] ;  /* 0x0000660000047ab9 */ /* 0x000fe40000000a00 */
[----:B------:R-:W-:Y:S02]  /*00b0*/  UIADD3 UR6, UP0, UR4, 0xf0, URZ ;  /* 0x000000f004067890 */ /* 0x000fe4000ff1e03f */
[----:B------:R-:W-:Y:S02]  /*00c0*/  UIADD3 UR4, UP1, UR4, 0x1f0, URZ ;  /* 0x000001f004047890 */ /* 0x000fe4000ff3e03f */
[----:B------:R-:W-:Y:S02]  /*00d0*/  UIADD3.X UR7, URZ, UR5, URZ, UP0, !UPT ;  /* 0x000000053f077290 */ /* 0x000fe400087fe43f */
[----:B------:R-:W-:-:S07]  /*00e0*/  UIADD3.X UR5, URZ, UR5, URZ, UP1, !UPT ;  /* 0x000000053f057290 */ /* 0x000fce0008ffe43f */
[----:B------:R0:W-:Y:S02]  /*00f0*/  UTMACCTL.PF [UR6] ;  /* 0x00000000060079b9 */ /* 0x0001e40008040000 */
[----:B------:R0:W-:Y:S02]  /*0100*/  UTMACCTL.PF [UR4] ;  /* 0x00000000040079b9 */ /* 0x0001e40008040000 */
[----:B0-----:R-:W-:Y:S01]  /*0110*/  NOP ;  /* 0x0000000000007918 */ /* 0x001fe20000000000 */
.L_x_1:
[----:B------:R-:W-:Y:S05]  /*0120*/  BSYNC B0 ;  /* 0x0000000000007941 */ /* 0x000fea0003800000 */
.L_x_0:
[----:B------:R-:W0:Y:S02]  /*0130*/  SHFL.IDX PT, R3, R2, RZ, 0x1f ;  /* 0x00001fff02037589 */ /* 0x000e2400000e0000 */
[----:B0-----:R-:W-:-:S13]  /*0140*/  ISETP.NE.AND P0, PT, R3, RZ, PT ;  /* 0x000000ff0300720c */ /* 0x001fda0003f05270 */
[----:B------:R-:W-:Y:S05]  /*0150*/  @P0 BRA `(.L_x_2) ;  /* 0x0000000000700947 */ /* 0x000fea0003800000 */
[----:B------:R-:W0:Y:S01]  /*0160*/  S2UR UR8, SR_CgaCtaId ;  /* 0x00000000000879c3 */ /* 0x000e220000008800 */
[----:B------:R-:W-:Y:S01]  /*0170*/  UMOV UR4, 0x400 ;  /* 0x0000040000047882 */ /* 0x000fe20000000000 */
[----:B------:R-:W-:Y:S01]  /*0180*/  UMOV UR5, 0x1 ;  /* 0x0000000100057882 */ /* 0x000fe20000000000 */
[----:B------:R-:W-:Y:S01]  /*0190*/  UMOV UR6, 0x100 ;  /* 0x0000010000067882 */ /* 0x000fe20000000000 */
[----:B------:R-:W-:Y:S01]  /*01a0*/  ELECT P0, URZ, PT ;  /* 0x00000000003f782f */ /* 0x000fe20003800000 */
[----:B------:R-:W-:-:S04]  /*01b0*/  UIADD3 UR6, -UR6, 0x100000, URZ ;  /* 0x0010000006067890 */ /* 0x000fc8000fffe13f */
[----:B------:R-:W-:Y:S02]  /*01c0*/  USHF.L.U32 UR7, UR6, 0xb, URZ ;  /* 0x0000000b06077899 */ /* 0x000fe4000800063f */
[----:B------:R-:W-:Y:S02]  /*01d0*/  USHF.L.U32 UR6, UR6, 0x1, URZ ;  /* 0x0000000106067899 */ /* 0x000fe4000800063f */
[----:B0-----:R-:W-:Y:S02]  /*01e0*/  ULEA UR8, UR8, UR4, 0x18 ;  /* 0x0000000408087291 */ /* 0x001fe4000f8ec03f */
[----:B------:R-:W-:-:S04]  /*01f0*/  UIADD3 UR4, -UR5, 0x100000, URZ ;  /* 0x0010000005047890 */ /* 0x000fc8000fffe13f */
[----:B------:R-:W-:Y:S02]  /*0200*/  USHF.L.U32 UR5, UR4, 0xb, URZ ;  /* 0x0000000b04057899 */ /* 0x000fe4000800063f */
[----:B------:R-:W-:Y:S01]  /*0210*/  USHF.L.U32 UR4, UR4, 0x1, URZ ;  /* 0x0000000104047899 */ /* 0x000fe2000800063f */
[----:B------:R-:W0:Y:S11]  /*0220*/  FENCE.VIEW.ASYNC.S ;  /* 0x00000000000073c6 */ /* 0x000e360000000000 */
[----:B0-----:R0:W1:Y:S01]  /*0230*/  SYNCS.EXCH.64 URZ, [UR8], UR4 ;  /* 0x00000004083f75b2 */ /* 0x0010620008000100 */
[----:B------:R0:W2:Y:S01]  /*0240*/  SYNCS.EXCH.64 URZ, [UR8+0x38], UR6 ;  /* 0x00003806083f75b2 */ /* 0x0000a20008000100 */
[----:B------:R0:W3:Y:S01]  /*0250*/  SYNCS.EXCH.64 URZ, [UR8+0x8], UR4 ;  /* 0x00000804083f75b2 */ /* 0x0000e20008000100 */
[----:B------:R0:W4:Y:S01]  /*0260*/  SYNCS.EXCH.64 URZ, [UR8+0x40], UR6 ;  /* 0x00004006083f75b2 */ /* 0x0001220008000100 */
[----:B------:R0:W0:Y:S01]  /*0270*/  SYNCS.EXCH.64 URZ, [UR8+0x10], UR4 ;  /* 0x00001004083f75b2 */ /* 0x0000220008000100 */
        /* <DEDUP_REMOVED lines=9> */
[----:B------:R-:W-:Y:S01]  /*0310*/  NOP ;  /* 0x0000000000007918 */ /* 0x000fe20000000000 */
.L_x_2:
[----:B------:R-:W5:Y:S01]  /*0320*/  SHFL.IDX PT, R2, R2, RZ, 0x1f ;  /* 0x00001fff02027589 */ /* 0x000f6200000e0000 */
[----:B------:R-:W1:Y:S01]  /*0330*/  LDC R3, c[0x0][0x65c] ;  /* 0x00019700ff037b82 */ /* 0x000e620000000800 */
[----:B------:R-:W-:Y:S02]  /*0340*/  ELECT P0, URZ, PT ;  /* 0x00000000003f782f */ /* 0x000fe40003800000 */
[----:B------:R-:W-:Y:S01]  /*0350*/  SHF.R.S32.HI R4, RZ, 0x1f, R5 ;  /* 0x0000001fff047819 */ /* 0x000fe20000011405 */
[----:B------:R-:W2:Y:S01]  /*0360*/  S2R R10, SR_CTAID.Y ;  /* 0x00000000000a7919 */ /* 0x000ea20000002600 */
[----:B0-----:R-:W-:Y:S01]  /*0370*/  UMOV UR4, 0x20 ;  /* 0x0000002000047882 */ /* 0x001fe20000000000 */
[C---:B------:R-:W-:Y:S01]  /*0380*/  ISETP.NE.AND P3, PT, R6.reuse, RZ, PT ;  /* 0x000000ff0600720c */ /* 0x040fe20003f65270 */
[----:B------:R-:W-:Y:S01]  /*0390*/  VIADD R11, R6, 0xffffffff ;  /* 0xffffffff060b7836 */ /* 0x000fe20000000000 */
[----:B------:R-:W0:Y:S01]  /*03a0*/  S2R R8, SR_CTAID.X ;  /* 0x0000000000087919 */ /* 0x000e220000002500 */
[----:B------:R-:W-:Y:S01]  /*03b0*/  LEA.HI R4, R4, R5, RZ, 0x2 ;  /* 0x0000000504047211 */ /* 0x000fe200078f10ff */
[----:B------:R-:W-:Y:S01]  /*03c0*/  NOP ;  /* 0x0000000000007918 */ /* 0x000fe20000000000 */
[----:B------:R-:W-:Y:S01]  /*03d0*/  NOP ;  /* 0x0000000000007918 */ /* 0x000fe20000000000 */
[----:B------:R-:W-:-:S02]  /*03e0*/  ISETP.GE.U32.AND P1, PT, R11, 0x2, PT ;  /* 0x000000020b00780c */ /* 0x000fc40003f26070 */
[----:B------:R-:W-:-:S05]  /*03f0*/  LOP3.LUT R4, R4, 0xfffffffc, RZ, 0xc0, !PT ;  /* 0xfffffffc04047812 */ /* 0x000fca00078ec0ff */
[----:B------:R-:W-:Y:S01]  /*0400*/  IMAD.IADD R5, R5, 0x1, -R4 ;  /* 0x0000000105057824 */ /* 0x000fe200078e0a04 */
[----:B-----5:R-:W-:Y:S02]  /*0410*/  ISETP.NE.OR P0, PT, R2, RZ, !P0 ;  /* 0x000000ff0200720c */ /* 0x020fe40004705670 */
[----:B-1----:R-:W-:-:S11]  /*0420*/  ISETP.NE.AND P2, PT, R3, 0x1, PT ;  /* 0x000000010300780c */ /* 0x002fd60003f45270 */
[----:B------:R-:W-:Y:S01]  /*0430*/  VOTEU.ALL UP0, P0 ;  /* 0x00000000003f7886 */ /* 0x000fe20000000000 */
[----:B------:R-:W-:Y:S01]  /*0440*/  VOTEU.ALL UP1, P0 ;  /* 0x00000000003f7886 */ /* 0x000fe20000020000 */
[----:B------:R-:W0:Y:S01]  /*0450*/  @P2 LDC R9, c[0x0][0x10] ;  /* 0x00000400ff092b82 */ /* 0x000e220000000800 */
[----:B--2---:R-:W-:Y:S02]  /*0460*/  @P2 IMAD.MOV.U32 R2, RZ, RZ, R10 ;  /* 0x000000ffff022224 */ /* 0x004fe400078e000a */
[----:B------:R-:W-:Y:S01]  /*0470*/  @!UP0 UMOV UR6, 0x400 ;  /* 0x0000040000068882 */ /* 0x000fe20000000000 */
[----:B------:R-:W-:-:S04]  /*0480*/  @!UP0 UIADD3 UR4, -UR4, 0x100000, URZ ;  /* 0x0010000004048890 */ /* 0x000fc8000fffe13f */
[----:B------:R-:W-:Y:S02]  /*0490*/  @!UP0 USHF.L.U32 UR5, UR4, 0xb, URZ ;  /* 0x0000000b04058899 */ /* 0x000fe4000800063f */
[----:B------:R-:W-:Y:S01]  /*04a0*/  @!UP0 USHF.L.U32 UR4, UR4, 0x1, URZ ;  /* 0x0000000104048899 */ /* 0x000fe2000800063f */
[----:B------:R-:W-:Y:S02]  /*04b0*/  @P2 IMAD.MOV.U32 R3, RZ, RZ, RZ ;  /* 0x000000ffff032224 */ /* 0x000fe400078e00ff */
[----:B------:R-:W-:Y:S01]  /*04c0*/  @P2 IMAD.MOV.U32 R13, RZ, RZ, RZ ;  /* 0x000000ffff0d2224 */ /* 0x000fe200078e00ff */
[----:B------:R-:W1:Y:S08]  /*04d0*/  @!UP0 S2UR UR7, SR_CgaCtaId ;  /* 0x00000000000789c3 */ /* 0x000e700000008800 */
[----:B------:R-:W2:Y:S01]  /*04e0*/  @!P2 LDC R7, c[0x0][0xc] ;  /* 0x00000300ff07ab82 */ /* 0x000ea20000000800 */
[----:B0-----:R-:W-:-:S04]  /*04f0*/  @P2 IMAD.WIDE.U32 R2, R8, R9, R2 ;  /* 0x0000000908022225 */ /* 0x001fc800078e0002 */
[----:B------:R-:W-:Y:S02]  /*0500*/  IMAD.MOV.U32 R9, RZ, RZ, RZ ;  /* 0x000000ffff097224 */ /* 0x000fe400078e00ff */
[----:B------:R-:W-:Y:S01]  /*0510*/  @P2 IMAD.IADD R3, R3, 0x1, R13 ;  /* 0x0000000103032824 */ /* 0x000fe200078e020d */
[----:B-1----:R-:W-:Y:S01]  /*0520*/  @!UP0 ULEA UR6, UR7, UR6, 0x18 ;  /* 0x0000000607068291 */ /* 0x002fe2000f8ec03f */
[----:B------:R-:W-:Y:S01]  /*0530*/  VOTEU.ALL UP0, P0 ;  /* 0x00000000003f7886 */ /* 0x000fe20000000000 */
[----:B------:R-:W-:-:S04]  /*0540*/  ISETP.NE.AND P0, PT, R5, 0x3, PT ;  /* 0x000000030500780c */ /* 0x000fc80003f05270 */
[----:B------:R-:W-:-:S04]  /*0550*/  ISETP.EQ.OR P0, PT, R5, RZ, !P0 ;  /* 0x000000ff0500720c */ /* 0x000fc80004702670 */
[----:B------:R-:W-:Y:S01]  /*0560*/  ISETP.EQ.AND P0, PT, R6, RZ, P0 ;  /* 0x000000ff0600720c */ /* 0x000fe20000702270 */
[----:B------:R-:W0:Y:S02]  /*0570*/  FENCE.VIEW.ASYNC.S ;  /* 0x00000000000073c6 */ /* 0x000e240000000000 */
[----:B0-----:R0:W3:Y:S01]  /*0580*/  @!UP0 SYNCS.EXCH.64 URZ, [UR6+0x80], UR4 ;  /* 0x00008004063f85b2 */ /* 0x0010e20008000100 */
[----:B--2---:R-:W-:Y:S01]  /*0590*/  @!P2 IMAD.WIDE.U32 R6, R7, R10, R8 ;  /* 0x0000000a0706a225 */ /* 0x004fe200078e0008 */
[----:B------:R-:W-:-:S03]  /*05a0*/  SEL R4, RZ, 0x1, !P0 ;  /* 0x00000001ff047807 */ /* 0x000fc60004000000 */
[----:B------:R-:W-:Y:S02]  /*05b0*/  @!P2 IMAD.MOV.U32 R2, RZ, RZ, R6 ;  /* 0x000000ffff02a224 */ /* 0x000fe400078e0006 */
[----:B------:R-:W-:Y:S01]  /*05c0*/  @!P2 IMAD.MOV.U32 R3, RZ, RZ, R7 ;  /* 0x000000ffff03a224 */ /* 0x000fe200078e0007 */
[----:B------:R-:W-:Y:S01]  /*05d0*/  SEL R4, R4, 0x2, P1 ;  /* 0x0000000204047807 */ /* 0x000fe20000800000 */
[----:B------:R0:W3:Y:S01]  /*05e0*/  @!UP1 SYNCS.EXCH.64 URZ, [UR6+0x88], UR4 ;  /* 0x00008804063f95b2 */ /* 0x0000e20008000100 */
[----:B------:R-:W-:Y:S01]  /*05f0*/  NOP ;  /* 0x0000000000007918 */ /* 0x000fe20000000000 */
[----:B---34-:R-:W-:Y:S06]  /*0600*/  BAR.SYNC.DEFER_BLOCKING 0x0 ;  /* 0x0000000000007b1d */ /* 0x018fec0000010000 */
[----:B------:R-:W-:Y:S05]  /*0610*/  @!P3 BRA `(.L_x_3) ;  /* 0x000000740044b947 */ /* 0x000fea0003800000 */
[----:B------:R-:W-:-:S13]  /*0620*/  ISETP.GT.U32.AND P0, PT, R11, 0x1, PT ;  /* 0x000000010b00780c */ /* 0x000fda0003f04070 */
[----:B0-----:R-:W-:Y:S05]  /*0630*/  @P0 EXIT ;  /* 0x000000000000094d */ /* 0x001fea0003800000 */
[----:B------:R-:W-:Y:S01]  /*0640*/  ULDC.64 UR4, c[0x0][0x650] ;  /* 0x0001940000047ab9 */ /* 0x000fe20000000a00 */
[----:B------:R-:W-:Y:S01]  /*0650*/  PRMT R12, RZ, 0x7610, R12 ;  /* 0x00007610ff0c7816 */ /* 0x000fe2000000000c */
[----:B------:R-:W-:Y:S01]  /*0660*/  IMAD.MOV.U32 R6, RZ, RZ, -0x1 ;  /* 0xffffffffff067424 */ /* 0x000fe200078e00ff */
[----:B------:R-:W-:Y:S01]  /*0670*/  ISETP.GE.U32.AND P0, PT, R2, UR4, PT ;  /* 0x0000000402007c0c */ /* 0x000fe2000bf06070 */
[----:B------:R-:W-:Y:S02]  /*0680*/  IMAD.MOV.U32 R7, RZ, RZ, -0x1 ;  /* 0xffffffffff077424 */ /* 0x000fe400078e00ff */
[----:B------:R-:W-:Y:S01]  /*0690*/  IMAD.MOV.U32 R5, RZ, RZ, -0x1 ;  /* 0xffffffffff057424 */ /* 0x000fe200078e00ff */
[----:B------:R-:W-:-:S13]  /*06a0*/  ISETP.GE.U32.AND.EX P0, PT, R3, UR5, PT, P0 ;  /* 0x0000000503007c0c */ /* 0x000fda000bf06100 */
[----:B------:R-:W-:Y:S05]  /*06b0*/  @P0 BRA `(.L_x_4) ;  /* 0x00000004005c0947 */ /* 0x000fea0003800000 */
[----:B------:R-:W0:Y:S01]  /*06c0*/  LDC.64 R16, c[0x0][0x628] ;  /* 0x00018a00ff107b82 */ /* 0x000e220000000a00 */
[----:B------:R-:W-:Y:S02]  /*06d0*/  IMAD.MOV.U32 R6, RZ, RZ, R2 ;  /* 0x000000ffff067224 */ /* 0x000fe400078e0002 */
[----:B------:R-:W-:-:S05]  /*06e0*/  IMAD.MOV.U32 R7, RZ, RZ, R3 ;  /* 0x000000ffff077224 */ /* 0x000fca00078e0003 */
[----:B------:R-:W1:Y:S08]  /*06f0*/  LDC R18, c[0x0][0x630] ;  /* 0x00018c00ff127b82 */ /* 0x000e700000000800 */
[----:B------:R-:W2:Y:S01]  /*0700*/  LDC.64 R20, c[0x0][0x620] ;  /* 0x00018800ff147b82 */ /* 0x000ea20000000a00 */
[----:B0-----:R-:W-:-:S04]  /*0710*/  ISETP.NE.U32.AND P0, PT, R16, RZ, PT ;  /* 0x000000ff1000720c */ /* 0x001fc80003f05070 */
[----:B------:R-:W-:-:S13]  /*0720*/  ISETP.NE.AND.EX P0, PT, R17, RZ, PT, P0 ;  /* 0x000000ff1100720c */ /* 0x000fda0003f05300 */
[----:B-12---:R-:W-:Y:S05]  /*0730*/  @!P0 BRA `(.L_x_5) ;  /* 0x0000000000288947 */ /* 0x006fea0003800000 */
[----:B------:R-:W0:Y:S02]  /*0740*/  LDC R5, c[0x0][0x634] ;  /* 0x00018d00ff057b82 */ /* 0x000e240000000800 */
[----:B0-----:R-:W-:-:S05]  /*0750*/  IADD3 R5, P0, R2, R5, RZ ;  /* 0x0000000502057210 */ /* 0x001fca0007f1e0ff */
[----:B------:R-:W-:-:S04]  /*0760*/  IMAD.X R11, RZ, RZ, R3, P0 ;  /* 0x000000ffff0b7224 */ /* 0x000fc800000e0603 */
[----:B------:R-:W-:-:S04]  /*0770*/  IMAD.WIDE.U32 R6, R11, R16, RZ ;  /* 0x000000100b067225 */ /* 0x000fc800078e00ff */
[----:B------:R-:W-:-:S04]  /*0780*/  IMAD.WIDE.U32 R12, P0, R5, R17, R6 ;  /* 0x00000011050c7225 */ /* 0x000fc80007800006 */
[----:B------:R-:W-:-:S04]  /*0790*/  IMAD.WIDE.U32 R6, R5, R16, RZ ;  /* 0x0000001005067225 */ /* 0x000fc800078e00ff */
[----:B------:R-:W-:Y:S01]  /*07a0*/  IMAD.X R15, RZ, RZ, RZ, P0 ;  /* 0x000000ffff0f7224 */ /* 0x000fe200000e06ff */
[----:B------:R-:W-:Y:S01]  /*07b0*/  IADD3 RZ, P0, R7, R12, RZ ;  /* 0x0000000c07ff7210 */ /* 0x000fe20007f1e0ff */
[----:B------:R-:W-:-:S04]  /*07c0*/  IMAD.MOV.U32 R14, RZ, RZ, R13 ;  /* 0x000000ffff0e7224 */ /* 0x000fc800078e000d */
[----:B------:R-:W-:-:S08]  /*07d0*/  IMAD.WIDE.U32.X R6, R11, R17, R14, P0 ;  /* 0x000000110b067225 */ /* 0x000fd000000e040e */
.L_x_5:
[--C-:B------:R-:W-:Y:S01]  /*07e0*/  SHF.R.U64 R26, R6, R18, R7.reuse ;  /* 0x00000012061a7219 */ /* 0x100fe20000001207 */
[----:B------:R-:W0:Y:S01]  /*07f0*/  LDC.64 R22, c[0x0][0x640] ;  /* 0x00019000ff167b82 */ /* 0x000e220000000a00 */
[----:B------:R-:W-:Y:S01]  /*0800*/  I2FP.F32.U32 R5, R8 ;  /* 0x0000000800057245 */ /* 0x000fe20000201000 */
[----:B------:R-:W-:Y:S01]  /*0810*/  ULDC UR4, c[0x0][0x150] ;  /* 0x0000540000047ab9 */ /* 0x000fe20000000800 */
[----:B------:R-:W-:Y:S02]  /*0820*/  SHF.R.U32.HI R6, RZ, R18, R7 ;  /* 0x00000012ff067219 */ /* 0x000fe40000011607 */
[----:B------:R-:W-:Y:S01]  /*0830*/  IADD3 R11, P0, RZ, -R26, RZ ;  /* 0x8000001aff0b7210 */ /* 0x000fe20007f1e0ff */
[----:B------:R-:W-:Y:S01]  /*0840*/  FMUL R5, R5, UR4 ;  /* 0x0000000405057c20 */ /* 0x000fe20008400000 */
[----:B------:R-:W-:Y:S01]  /*0850*/  ULDC UR4, c[0x0][0x154] ;  /* 0x0000550000047ab9 */ /* 0x000fe20000000800 */
[----:B------:R-:W1:Y:S02]  /*0860*/  LDC R14, c[0x0][0x618] ;  /* 0x00018600ff0e7b82 */ /* 0x000e640000000800 */
[----:B------:R-:W-:-:S02]  /*0870*/  IMAD.X R13, RZ, RZ, ~R6, P0 ;  /* 0x000000ffff0d7224 */ /* 0x000fc400000e0e06 */
[----:B------:R-:W2:Y:S01]  /*0880*/  F2I.U32.TRUNC.NTZ R5, R5 ;  /* 0x0000000500057305 */ /* 0x000ea2000020f000 */
[----:B------:R-:W-:-:S03]  /*0890*/  IMAD.WIDE.U32 R6, R11, R20, R2 ;  /* 0x000000140b067225 */ /* 0x000fc600078e0002 */
[----:B------:R-:W3:Y:S01]  /*08a0*/  LDC R9, c[0x0][0x144] ;  /* 0x00005100ff097b82 */ /* 0x000ee20000000800 */
[----:B------:R-:W-:-:S04]  /*08b0*/  IMAD R12, R13, R20, RZ ;  /* 0x000000140d0c7224 */ /* 0x000fc800078e02ff */
[----:B------:R-:W-:Y:S02]  /*08c0*/  IMAD R11, R11, R21, R12 ;  /* 0x000000150b0b7224 */ /* 0x000fe400078e020c */
[----:B------:R-:W-:Y:S01]  /*08d0*/  IMAD.MOV.U32 R12, RZ, RZ, 0x1 ;  /* 0x00000001ff0c7424 */ /* 0x000fe200078e00ff */
[----:B------:R-:W4:Y:S01]  /*08e0*/  LDC R18, c[0x0][0x608] ;  /* 0x00018200ff127b82 */ /* 0x000f220000000800 */
[----:B------:R-:W-:Y:S01]  /*08f0*/  IMAD.IADD R11, R7, 0x1, R11 ;  /* 0x00000001070b7824 */ /* 0x000fe200078e020b */
[----:B0-----:R-:W-:Y:S01]  /*0900*/  ISETP.NE.U32.AND P0, PT, R22, RZ, PT ;  /* 0x000000ff1600720c */ /* 0x001fe20003f05070 */
[----:B--2---:R-:W-:-:S03]  /*0910*/  IMAD.MOV R7, RZ, RZ, -R5 ;  /* 0x000000ffff077224 */ /* 0x004fc600078e0a05 */
[----:B------:R-:W-:Y:S02]  /*0920*/  ISETP.NE.AND.EX P0, PT, R23, RZ, PT, P0 ;  /* 0x000000ff1700720c */ /* 0x000fe40003f05300 */
[----:B------:R-:W0:Y:S01]  /*0930*/  LDC R13, c[0x0][0x658] ;  /* 0x00019600ff0d7b82 */ /* 0x000e220000000800 */
[--C-:B-1----:R-:W-:Y:S02]  /*0940*/  SHF.R.U64 R16, R6, R14, R11.reuse ;  /* 0x0000000e06107219 */ /* 0x102fe4000000120b */
[----:B------:R-:W-:Y:S02]  /*0950*/  I2FP.F32.U32 R6, R10 ;  /* 0x0000000a00067245 */ /* 0x000fe40000201000 */
[----:B------:R-:W-:-:S03]  /*0960*/  SHF.R.U32.HI R11, RZ, R14, R11 ;  /* 0x0000000eff0b7219 */ /* 0x000fc6000001160b */
[----:B------:R-:W1:Y:S01]  /*0970*/  LDC R17, c[0x0][0x148] ;  /* 0x00005200ff117b82 */ /* 0x000e620000000800 */
[----:B---3--:R-:W-:Y:S02]  /*0980*/  IMAD R5, R9, R7, R8 ;  /* 0x0000000709057224 */ /* 0x008fe400078e0208 */
[----:B------:R-:W-:Y:S01]  /*0990*/  FMUL R7, R6, UR4 ;  /* 0x0000000406077c20 */ /* 0x000fe20008400000 */
[----:B------:R-:W-:-:S03]  /*09a0*/  IMAD.MOV.U32 R6, RZ, RZ, -0x1 ;  /* 0xffffffffff067424 */ /* 0x000fc600078e00ff */
[----:B------:R2:W3:Y:S01]  /*09b0*/  F2I.U32.TRUNC.NTZ R15, R7 ;  /* 0x00000007000f7305 */ /* 0x0004e2000020f000 */
[----:B------:R-:W1:Y:S01]  /*09c0*/  LDC R21, c[0x0][0x600] ;  /* 0x00018000ff157b82 */ /* 0x000e620000000800 */
[-CC-:B----4-:R-:W-:Y:S02]  /*09d0*/  SHF.R.U64 R27, R16, R18.reuse, R11.reuse ;  /* 0x00000012101b7219 */ /* 0x190fe4000000120b */
[----:B------:R-:W-:-:S05]  /*09e0*/  SHF.R.U32.HI R8, RZ, R18, R11 ;  /* 0x00000012ff087219 */ /* 0x000fca000001160b */
[----:B------:R-:W4:Y:S01]  /*09f0*/  LDC R20, c[0x0][0x648] ;  /* 0x00019200ff147b82 */ /* 0x000f220000000800 */
[-CC-:B0-----:R-:W-:Y:S02]  /*0a00*/  SHF.R.U64 R18, R27, R13.reuse, R8.reuse ;  /* 0x0000000d1b127219 */ /* 0x181fe40000001208 */
[-C--:B------:R-:W-:Y:S02]  /*0a10*/  SHF.L.U32 R6, R6, R13.reuse, RZ ;  /* 0x0000000d06067219 */ /* 0x080fe400000006ff */
[-C--:B------:R-:W-:Y:S02]  /*0a20*/  SHF.R.U32.HI R8, RZ, R13.reuse, R8 ;  /* 0x0000000dff087219 */ /* 0x080fe40000011608 */
[----:B------:R-:W-:Y:S01]  /*0a30*/  LOP3.LUT R14, RZ, R6, RZ, 0x33, !PT ;  /* 0x00000006ff0e7212 */ /* 0x000fe200078e33ff */
[----:B------:R-:W0:Y:S01]  /*0a40*/  LDC R25, c[0x0][0x638] ;  /* 0x00018e00ff197b82 */ /* 0x000e220000000800 */
[----:B------:R-:W-:Y:S01]  /*0a50*/  SHF.L.U32 R11, R12, R13, RZ ;  /* 0x0000000d0c0b7219 */ /* 0x000fe200000006ff */
[----:B------:R-:W-:-:S02]  /*0a60*/  IMAD.MOV.U32 R6, RZ, RZ, R18 ;  /* 0x000000ffff067224 */ /* 0x000fc400078e0012 */
[----:B--2---:R-:W-:-:S04]  /*0a70*/  IMAD.MOV.U32 R7, RZ, RZ, R8 ;  /* 0x000000ffff077224 */ /* 0x004fc800078e0008 */
[----:B------:R-:W2:Y:S01]  /*0a80*/  LDC R24, c[0x0][0x610] ;  /* 0x00018400ff187b82 */ /* 0x000ea20000000800 */
[----:B---3--:R-:W-:Y:S05]  /*0a90*/  @!P0 BRA `(.L_x_6) ;  /* 0x0000000000288947 */ /* 0x008fea0003800000 */
[----:B------:R-:W3:Y:S02]  /*0aa0*/  LDC R13, c[0x0][0x64c] ;  /* 0x00019300ff0d7b82 */ /* 0x000ee40000000800 */
[----:B---3--:R-:W-:-:S05]  /*0ab0*/  IADD3 R13, P0, R18, R13, RZ ;  /* 0x0000000d120d7210 */ /* 0x008fca0007f1e0ff */
        /* <DEDUP_REMOVED lines=8> */
.L_x_6:
[----:B----4-:R-:W-:Y:S01]  /*0b40*/  SHF.R.U64 R6, R6, R20, R7 ;  /* 0x0000001406067219 */ /* 0x010fe20000001207 */
[----:B-1----:R-:W-:Y:S01]  /*0b50*/  VIADD R7, R21, 0xffffffff ;  /* 0xffffffff15077836 */ /* 0x002fe20000000000 */
[----:B------:R-:W-:Y:S01]  /*0b60*/  LOP3.LUT R14, R27, R14, RZ, 0xc0, !PT ;  /* 0x0000000e1b0e7212 */ /* 0x000fe200078ec0ff */
[----:B------:R-:W-:Y:S02]  /*0b70*/  IMAD.MOV R15, RZ, RZ, -R15 ;  /* 0x000000ffff0f7224 */ /* 0x000fe400078e0a0f */
[----:B------:R-:W-:Y:S01]  /*0b80*/  IMAD.MOV R8, RZ, RZ, -R6 ;  /* 0x000000ffff087224 */ /* 0x000fe200078e0a06 */
[----:B------:R-:W-:Y:S01]  /*0b90*/  LOP3.LUT R7, R16, R7, RZ, 0xc0, !PT ;  /* 0x0000000710077212 */ /* 0x000fe200078ec0ff */
[----:B------:R-:W-:Y:S02]  /*0ba0*/  IMAD R14, R11, R6, R14 ;  /* 0x000000060b0e7224 */ /* 0x000fe400078e020e */
[----:B------:R-:W-:Y:S02]  /*0bb0*/  @P2 IMAD R5, R17, R15, R10 ;  /* 0x0000000f11052224 */ /* 0x000fe400078e020a */
[----:B0-----:R-:W-:-:S02]  /*0bc0*/  IMAD R6, R8, R25, R18 ;  /* 0x0000001908067224 */ /* 0x001fc400078e0212 */
[----:B--2---:R-:W-:Y:S02]  /*0bd0*/  IMAD R5, R14, R24, R5 ;  /* 0x000000180e057224 */ /* 0x004fe400078e0205 */
[----:B------:R-:W-:Y:S02]  /*0be0*/  IMAD R6, R6, R21, R7 ;  /* 0x0000001506067224 */ /* 0x000fe400078e0207 */
[----:B------:R-:W-:-:S03]  /*0bf0*/  IMAD.MOV.U32 R12, RZ, RZ, 0x1 ;  /* 0x00000001ff0c7424 */ /* 0x000fc600078e00ff */
[----:B------:R-:W-:Y:S02]  /*0c00*/  SEL R7, R6, R5, !P2 ;  /* 0x0000000506077207 */ /* 0x000fe40005000000 */
[----:B------:R-:W-:Y:S01]  /*0c10*/  SEL R6, R5, R6, !P2 ;  /* 0x0000000605067207 */ /* 0x000fe20005000000 */
[----:B------:R-:W-:-:S07]  /*0c20*/  IMAD.MOV.U32 R5, RZ, RZ, R26 ;  /* 0x000000ffff057224 */ /* 0x000fce00078e001a */
.L_x_4:
[----:B------:R-:W-:-:S08]  /*0c30*/  NOP ;  /* 0x0000000000007918 */ /* 0x000fd00000000000 */
[----:B------:R-:W0:Y:S02]  /*0c40*/  USETMAXREG.TRY_ALLOC.CTAPOOL UP0, 0xe8 ;  /* 0x000000e8000079c8 */ /* 0x000e240008000600 */
[----:B0-----:R-:W-:-:S13]  /*0c50*/  PLOP3.LUT P0, PT, PT, PT, UP0, 0x80, 0x0 ;  /* 0x000000000000781c */ /* 0x001fda0003f0f008 */
[----:B------:R-:W-:Y:S05]  /*0c60*/  @!P0 BRA `(.L_x_4) ;  /* 0xfffffffc00f08947 */ /* 0x000fea000383ffff */
[----:B------:R-:W-:Y:S01]  /*0c70*/  ULDC.64 UR4, c[0x0][0x598] ;  /* 0x0001660000047ab9 */ /* 0x000fe20000000a00 */
[----:B------:R-:W-:Y:S01]  /*0c80*/  ULDC.64 UR18, c[0x0][0x208] ;  /* 0x0000820000127ab9 */ /* 0x000fe20000000a00 */
[----:B------:R-:W-:-:S04]  /*0c90*/  ISETP.NE.U32.AND P0, PT, RZ, UR4, PT ;  /* 0x00000004ff007c0c */ /* 0x000fc8000bf05070 */
[----:B------:R-:W-:-:S13]  /*0ca0*/  ISETP.NE.AND.EX P0, PT, RZ, UR5, PT, P0 ;  /* 0x00000005ff007c0c */ /* 0x000fda000bf05300 */
[----:B------:R-:W-:Y:S05]  /*0cb0*/  @!P0 BRA `(.L_x_7) ;  /* 0x00000000001c8947 */ /* 0x000fea0003800000 */
[----:B------:R-:W0:Y:S02]  /*0cc0*/  LDC.64 R8, c[0x0][0x598] ;  /* 0x00016600ff087b82 */ /* 0x000e240000000a00 */
[----:B0-----:R-:W2:Y:S02]  /*0cd0*/  LDG.E.64 R8, desc[UR18][R8.64] ;  /* 0x0000001208087981 */ /* 0x001ea4000c1e1b00 */
[----:B--2---:R-:W-:-:S04]  /*0ce0*/  ISETP.NE.U32.AND P0, PT, R8, RZ, PT ;  /* 0x000000ff0800720c */ /* 0x004fc80003f05070 */
[----:B------:R-:W-:-:S13]  /*0cf0*/  ISETP.NE.AND.EX P0, PT, R9, RZ, PT, P0 ;  /* 0x000000ff0900720c */ /* 0x000fda0003f05300 */
[----:B------:R-:W-:Y:S05]  /*0d00*/  @!P0 BRA `(.L_x_7) ;  /* 0x0000000000088947 */ /* 0x000fea0003800000 */
[----:B------:R0:W5:Y:S01]  /*0d10*/  LD.E R8, desc[UR18][R8.64] ;  /* 0x0000001208087980 */ /* 0x000162000c101900 */
[----:B------:R-:W-:Y:S05]  /*0d20*/  BRA `(.L_x_8) ;  /* 0x0000000000207947 */ /* 0x000fea0003800000 */
.L_x_7:
[----:B------:R-:W-:Y:S02]  /*0d30*/  ULDC.64 UR4, c[0x0][0x588] ;  /* 0x0001620000047ab9 */ /* 0x000fe40000000a00 */
[----:B------:R-:W-:-:S04]  /*0d40*/  ISETP.NE.U32.AND P0, PT, RZ, UR4, PT ;  /* 0x00000004ff007c0c */ /* 0x000fc8000bf05070 */
[----:B------:R-:W-:-:S13]  /*0d50*/  ISETP.NE.AND.EX P0, PT, RZ, UR5, PT, P0 ;  /* 0x00000005ff007c0c */ /* 0x000fda000bf05300 */
[----:B------:R-:W-:Y:S05]  /*0d60*/  @!P0 BRA `(.L_x_9) ;  /* 0x00000000000c8947 */ /* 0x000fea0003800000 */
[----:B------:R-:W0:Y:S02]  /*0d70*/  LDC.64 R8, c[0x0][0x588] ;  /* 0x00016200ff087b82 */ /* 0x000e240000000a00 */
[----:B0-----:R1:W5:Y:S01]  /*0d80*/  LDG.E R8, desc[UR18][R8.64] ;  /* 0x0000001208087981 */ /* 0x001362000c1e1900 */
[----:B------:R-:W-:Y:S05]  /*0d90*/  BRA `(.L_x_8) ;  /* 0x0000000000047947 */ /* 0x000fea0003800000 */
.L_x_9:
[----:B------:R-:W2:Y:S02]  /*0da0*/  LDC R8, c[0x0][0x580] ;  /* 0x00016000ff087b82 */ /* 0x000ea40000000800 */
.L_x_8:
[----:B------:R-:W-:Y:S02]  /*0db0*/  ULDC.64 UR4, c[0x0][0x5a0] ;  /* 0x0001680000047ab9 */ /* 0x000fe40000000a00 */
[----:B------:R-:W-:-:S04]  /*0dc0*/  ISETP.NE.U32.AND P0, PT, RZ, UR4, PT ;  /* 0x00000004ff007c0c */ /* 0x000fc8000bf05070 */
[----:B------:R-:W-:-:S13]  /*0dd0*/  ISETP.NE.AND.EX P0, PT, RZ, UR5, PT, P0 ;  /* 0x00000005ff007c0c */ /* 0x000fda000bf05300 */
[----:B------:R-:W-:Y:S05]  /*0de0*/  @!P0 BRA `(.L_x_10) ;  /* 0x00000000001c8947 */ /* 0x000fea0003800000 */
[----:B------:R-:W3:Y:S02]  /*0df0*/  LDC.64 R10, c[0x0][0x5a0] ;  /* 0x00016800ff0a7b82 */ /* 0x000ee40000000a00 */
[----:B---3--:R-:W3:Y:S02]  /*0e00*/  LDG.E.64 R10, desc[UR18][R10.64] ;  /* 0x000000120a0a7981 */ /* 0x008ee4000c1e1b00 */
[----:B---3--:R-:W-:-:S04]  /*0e10*/  ISETP.NE.U32.AND P0, PT, R10, RZ, PT ;  /* 0x000000ff0a00720c */ /* 0x008fc80003f05070 */
[----:B------:R-:W-:-:S13]  /*0e20*/  ISETP.NE.AND.EX P0, PT, R11, RZ, PT, P0 ;  /* 0x000000ff0b00720c */ /* 0x000fda0003f05300 */
[----:B------:R-:W-:Y:S05]  /*0e30*/  @!P0 BRA `(.L_x_10) ;  /* 0x0000000000088947 */ /* 0x000fea0003800000 */
[----:B01----:R0:W5:Y:S01]  /*0e40*/  LD.E R9, desc[UR18][R10.64] ;  /* 0x000000120a097980 */ /* 0x003162000c101900 */
[----:B------:R-:W-:Y:S05]  /*0e50*/  BRA `(.L_x_11) ;  /* 0x0000000000207947 */ /* 0x000fea0003800000 */
.L_x_10:
[----:B------:R-:W-:Y:S02]  /*0e60*/  ULDC.64 UR4, c[0x0][0x590] ;  /* 0x0001640000047ab9 */ /* 0x000fe40000000a00 */
[----:B------:R-:W-:-:S04]  /*0e70*/  ISETP.NE.U32.AND P0, PT, RZ, UR4, PT ;  /* 0x00000004ff007c0c */ /* 0x000fc8000bf05070 */
[----:B------:R-:W-:-:S13]  /*0e80*/  ISETP.NE.AND.EX P0, PT, RZ, UR5, PT, P0 ;  /* 0x00000005ff007c0c */ /* 0x000fda000bf05300 */
[----:B------:R-:W-:Y:S05]  /*0e90*/  @!P0 BRA `(.L_x_12) ;  /* 0x00000000000c8947 */ /* 0x000fea0003800000 */
[----:B------:R-:W0:Y:S02]  /*0ea0*/  LDC.64 R10, c[0x0][0x590] ;  /* 0x00016400ff0a7b82 */ /* 0x000e240000000a00 */
[----:B01----:R1:W5:Y:S01]  /*0eb0*/  LDG.E R9, desc[UR18][R10.64] ;  /* 0x000000120a097981 */ /* 0x003362000c1e1900 */
[----:B------:R-:W-:Y:S05]  /*0ec0*/  BRA `(.L_x_11) ;  /* 0x0000000000047947 */ /* 0x000fea0003800000 */
.L_x_12:
[----:B01----:R-:W3:Y:S02]  /*0ed0*/  LDC R9, c[0x0][0x584] ;  /* 0x00016100ff097b82 */ /* 0x003ee40000000800 */
.L_x_11:
[----:B------:R-:W-:-:S13]  /*0ee0*/  LOP3.LUT P0, RZ, R12, 0xff, RZ, 0xc0, !PT ;  /* 0x000000ff0cff7812 */ /* 0x000fda000780c0ff */
[----:B------:R-:W-:Y:S05]  /*0ef0*/  @!P0 EXIT ;  /* 0x000000000000894d */ /* 0x000fea0003800000 */
[----:B------:R-:W-:Y:S01]  /*0f00*/  ULDC UR4, c[0x0][0x28c] ;  /* 0x0000a30000047ab9 */ /* 0x000fe20000000800 */
[----:B------:R-:W-:Y:S01]  /*0f10*/  LOP3.LUT R138, R4, 0x1, RZ, 0xfc, !PT ;  /* 0x00000001048a7812 */ /* 0x000fe200078efcff */
[----:B------:R-:W-:-:S04]  /*0f20*/  UIADD3 UR4, UR4, 0x1f, URZ ;  /* 0x0000001f04047890 */ /* 0x000fc8000fffe03f */
[----:B------:R-:W-:-:S04]  /*0f30*/  USHF.R.S32.HI UR5, URZ, 0x1f, UR4 ;  /* 0x0000001f3f057899 */ /* 0x000fc80008011404 */
[----:B------:R-:W-:-:S03]  /*0f40*/  ULEA.HI UR5, UR5, UR4, URZ, 0x5 ;  /* 0x0000000405057291 */ /* 0x000fc6000f8f283f */
[----:B------:R-:W-:Y:S01]  /*0f50*/  UMOV UR4, URZ ;  /* 0x0000003f00047c82 */ /* 0x000fe20008000000 */
[----:B------:R-:W-:-:S03]  /*0f60*/  USHF.R.S32.HI UR9, URZ, 0x5, UR5 ;  /* 0x000000053f097899 */ /* 0x000fc60008011405 */
[----:B------:R-:W-:-:S09]  /*0f70*/  UMOV UR5, URZ ;  /* 0x0000003f00057c82 */ /* 0x000fd20008000000 */
.L_x_165:
[----:B01----:R-:W-:Y:S01]  /*0f80*/  LOP3.LUT R10, R0, 0x80, RZ, 0xc0, !PT ;  /* 0x00000080000a7812 */ /* 0x003fe200078ec0ff */
[----:B------:R-:W0:Y:S01]  /*0f90*/  S2UR UR13, SR_CgaCtaId ;  /* 0x00000000000d79c3 */ /* 0x000e220000008800 */
[----:B------:R-:W-:Y:S01]  /*0fa0*/  UMOV UR12, 0x400 ;  /* 0x00000400000c7882 */ /* 0x000fe20000000000 */
[----:B------:R-:W-:Y:S01]  /*0fb0*/  UMOV UR6, URZ ;  /* 0x0000003f00067c82 */ /* 0x000fe20008000000 */
[----:B------:R-:W-:Y:S01]  /*0fc0*/  SHF.R.U32.HI R10, RZ, 0x7, R10 ;  /* 0x00000007ff0a7819 */ /* 0x000fe2000001160a */
[----:B------:R-:W-:Y:S01]  /*0fd0*/  UMOV UR7, URZ ;  /* 0x0000003f00077c82 */ /* 0x000fe20008000000 */
[----:B------:R-:W-:Y:S01]  /*0fe0*/  UMOV UR16, UR5 ;  /* 0x0000000500107c82 */ /* 0x000fe20008000000 */
[----:B------:R-:W-:Y:S02]  /*0ff0*/  CS2R R14, SRZ ;  /* 0x00000000000e7805 */ /* 0x000fe4000001ff00 */
[----:B------:R-:W-:Y:S01]  /*1000*/  CS2R R12, SRZ ;  /* 0x00000000000c7805 */ /* 0x000fe2000001ff00 */
[----:B------:R-:W1:Y:S01]  /*1010*/  LDC R11, c[0x0][0x28c] ;  /* 0x0000a300ff0b7b82 */ /* 0x000e620000000800 */
[----:B------:R-:W4:Y:S01]  /*1020*/  SHFL.IDX PT, R10, R10, RZ, 0x1f ;  /* 0x00001fff0a0a7589 */ /* 0x000f2200000e0000 */
[----:B------:R-:W-:-:S02]  /*1030*/  CS2R R16, SRZ ;  /* 0x0000000000107805 */ /* 0x000fc4000001ff00 */
[----:B------:R-:W-:Y:S02]  /*1040*/  CS2R R18, SRZ ;  /* 0x0000000000127805 */ /* 0x000fe4000001ff00 */
[----:B------:R-:W-:Y:S02]  /*1050*/  CS2R R20, SRZ ;  /* 0x0000000000147805 */ /* 0x000fe4000001ff00 */
[----:B------:R-:W-:Y:S02]  /*1060*/  CS2R R22, SRZ ;  /* 0x0000000000167805 */ /* 0x000fe4000001ff00 */
[----:B------:R-:W-:Y:S02]  /*1070*/  CS2R R88, SRZ ;  /* 0x0000000000587805 */ /* 0x000fe4000001ff00 */
[----:B------:R-:W-:Y:S02]  /*1080*/  CS2R R90, SRZ ;  /* 0x00000000005a7805 */ /* 0x000fe4000001ff00 */
        /* <DEDUP_REMOVED lines=16> */
[----:B-1----:R-:W-:Y:S02]  /*1190*/  ISETP.GE.AND P0, PT, R11, 0x1, PT ;  /* 0x000000010b00780c */ /* 0x002fe40003f06270 */
[----:B------:R-:W-:Y:S02]  /*11a0*/  CS2R R124, SRZ ;  /* 0x00000000007c7805 */ /* 0x000fe4000001ff00 */
[----:B----4-:R-:W-:-:S02]  /*11b0*/  R2UR UR8, R10 ;  /* 0x000000000a0872ca */ /* 0x010fc400000e0000 */
[----:B------:R-:W-:Y:S02]  /*11c0*/  CS2R R126, SRZ ;  /* 0x00000000007e7805 */ /* 0x000fe4000001ff00 */
[----:B------:R-:W-:Y:S02]  /*11d0*/  CS2R R128, SRZ ;  /* 0x0000000000807805 */ /* 0x000fe4000001ff00 */
[----:B------:R-:W-:Y:S02]  /*11e0*/  CS2R R130, SRZ ;  /* 0x0000000000827805 */ /* 0x000fe4000001ff00 */
[----:B------:R-:W-:Y:S02]  /*11f0*/  CS2R R132, SRZ ;  /* 0x0000000000847805 */ /* 0x000fe4000001ff00 */
[----:B------:R-:W-:Y:S02]  /*1200*/  CS2R R134, SRZ ;  /* 0x0000000000867805 */ /* 0x000fe4000001ff00 */
[----:B------:R-:W-:Y:S01]  /*1210*/  CS2R R136, SRZ ;  /* 0x0000000000887805 */ /* 0x000fe2000001ff00 */
[----:B------:R-:W-:Y:S01]  /*1220*/  IMAD.MOV.U32 R139, RZ, RZ, RZ ;  /* 0x000000ffff8b7224 */ /* 0x000fe200078e00ff */
[----:B------:R-:W-:Y:S01]  /*1230*/  CS2R R24, SRZ ;  /* 0x0000000000187805 */ /* 0x000fe2000001ff00 */
[----:B------:R-:W-:Y:S01]  /*1240*/  IMAD.MOV.U32 R141, RZ, RZ, RZ ;  /* 0x000000ffff8d7224 */ /* 0x000fe200078e00ff */
[----:B---3--:R-:W-:Y:S01]  /*1250*/  CS2R R26, SRZ ;  /* 0x00000000001a7805 */ /* 0x008fe2000001ff00 */
[----:B------:R-:W-:Y:S01]  /*1260*/  IMAD.U32 R142, RZ, RZ, UR4 ;  /* 0x00000004ff8e7e24 */ /* 0x000fe2000f8e00ff */
[----:B------:R-:W-:Y:S01]  /*1270*/  CS2R R28, SRZ ;  /* 0x00000000001c7805 */ /* 0x000fe2000001ff00 */
[----:B------:R-:W-:Y:S01]  /*1280*/  ULEA.HI UR10, UR8, UR8, URZ, 0x1 ;  /* 0x00000008080a7291 */ /* 0x000fe2000f8f083f */
[----:B------:R-:W-:-:S02]  /*1290*/  CS2R R30, SRZ ;  /* 0x00000000001e7805 */ /* 0x000fc4000001ff00 */
[----:B------:R-:W-:Y:S02]  /*12a0*/  CS2R R32, SRZ ;  /* 0x0000000000207805 */ /* 0x000fe4000001ff00 */
[----:B------:R-:W-:Y:S01]  /*12b0*/  CS2R R34, SRZ ;  /* 0x0000000000227805 */ /* 0x000fe2000001ff00 */
[----:B------:R-:W-:Y:S01]  /*12c0*/  ULOP3.LUT UR11, UR10, 0x1ffffe, URZ, 0xc0, !UPT ;  /* 0x001ffffe0a0b7892 */ /* 0x000fe2000f8ec03f */
[----:B------:R-:W-:Y:S01]  /*12d0*/  CS2R R36, SRZ ;  /* 0x0000000000247805 */ /* 0x000fe2000001ff00 */
[----:B0-----:R-:W-:Y:S01]  /*12e0*/  ULEA UR10, UR13, UR12, 0x18 ;  /* 0x0000000c0d0a7291 */ /* 0x001fe2000f8ec03f */
[----:B------:R-:W-:Y:S01]  /*12f0*/  CS2R R38, SRZ ;  /* 0x0000000000267805 */ /* 0x000fe2000001ff00 */
[----:B------:R-:W-:Y:S01]  /*1300*/  UIADD3 UR11, UR8, -UR11, URZ ;  /* 0x8000000b080b7290 */ /* 0x000fe2000fffe03f */
[----:B------:R-:W-:Y:S02]  /*1310*/  CS2R R40, SRZ ;  /* 0x0000000000287805 */ /* 0x000fe4000001ff00 */
[----:B------:R-:W-:Y:S01]  /*1320*/  CS2R R42, SRZ ;  /* 0x00000000002a7805 */ /* 0x000fe2000001ff00 */
[----:B------:R-:W-:Y:S01]  /*1330*/  UMOV UR8, URZ ;  /* 0x0000003f00087c82 */ /* 0x000fe20008000000 */
[----:B------:R-:W-:Y:S01]  /*1340*/  ULEA UR11, UR11, UR10, 0xb ;  /* 0x0000000a0b0b7291 */ /* 0x000fe2000f8e583f */
[----:B------:R-:W-:-:S02]  /*1350*/  CS2R R44, SRZ ;  /* 0x00000000002c7805 */ /* 0x000fc4000001ff00 */
[----:B------:R-:W-:Y:S02]  /*1360*/  CS2R R46, SRZ ;  /* 0x00000000002e7805 */ /* 0x000fe4000001ff00 */
[----:B------:R-:W-:Y:S01]  /*1370*/  CS2R R48, SRZ ;  /* 0x0000000000307805 */ /* 0x000fe2000001ff00 */
[----:B------:R-:W-:Y:S01]  /*1380*/  UIADD3 UR11, UR11, 0x180, URZ ;  /* 0x000001800b0b7890 */ /* 0x000fe2000fffe03f */
[----:B------:R-:W-:Y:S02]  /*1390*/  CS2R R50, SRZ ;  /* 0x0000000000327805 */ /* 0x000fe4000001ff00 */
[----:B------:R-:W-:Y:S02]  /*13a0*/  CS2R R52, SRZ ;  /* 0x0000000000347805 */ /* 0x000fe4000001ff00 */
[----:B------:R-:W-:Y:S01]  /*13b0*/  CS2R R54, SRZ ;  /* 0x0000000000367805 */ /* 0x000fe2000001ff00 */
[----:B------:R-:W-:Y:S01]  /*13c0*/  USHF.R.U32.HI UR11, URZ, 0x4, UR11 ;  /* 0x000000043f0b7899 */ /* 0x000fe2000801160b */
[----:B------:R-:W-:-:S02]  /*13d0*/  CS2R R56, SRZ ;  /* 0x0000000000387805 */ /* 0x000fc4000001ff00 */
[----:B------:R-:W-:Y:S02]  /*13e0*/  CS2R R58, SRZ ;  /* 0x00000000003a7805 */ /* 0x000fe4000001ff00 */
[----:B------:R-:W-:Y:S01]  /*13f0*/  CS2R R60, SRZ ;  /* 0x00000000003c7805 */ /* 0x000fe2000001ff00 */
[----:B------:R-:W-:Y:S01]  /*1400*/  ULOP3.LUT UR11, UR11, 0x3fff, URZ, 0xc0, !UPT ;  /* 0x00003fff0b0b7892 */ /* 0x000fe2000f8ec03f */
        /* <DEDUP_REMOVED lines=12> */
[----:B------:R-:W-:Y:S01]  /*14d0*/  CS2R R86, SRZ ;  /* 0x0000000000567805 */ /* 0x000fe2000001ff00 */
[----:B------:R-:W-:Y:S06]  /*14e0*/  @!P0 BRA `(.L_x_13) ;  /* 0x00000008001c8947 */ /* 0x000fec0003800000 */
[----:B------:R-:W-:-:S13]  /*14f0*/  ISETP.NE.AND P1, PT, R138, 0x3, PT ;  /* 0x000000038a00780c */ /* 0x000fda0003f25270 */
[----:B------:R-:W-:Y:S05]  /*1500*/  @!P1 BRA `(.L_x_14) ;  /* 0x0000000000049947 */ /* 0x000fea0003800000 */
[----:B------:R-:W-:Y:S01]  /*1510*/  BPT.TRAP 0x1 ;  /* 0x000000040000795c */ /* 0x000fe20000300000 */
.L_x_14:
[----:B------:R-:W-:Y:S01]  /*1520*/  ULEA UR6, UR5, UR10, 0x3 ;  /* 0x0000000a05067291 */ /* 0x000fe2000f8e183f */
[----:B------:R-:W-:-:S05]  /*1530*/  IMAD.U32 R10, RZ, RZ, UR4 ;  /* 0x00000004ff0a7e24 */ /* 0x000fca000f8e00ff */
[----:B------:R-:W-:-:S04]  /*1540*/  SHF.L.U32 R10, R10, 0x1f, RZ ;  /* 0x0000001f0a0a7819 */ /* 0x000fc800000006ff */
[----:B------:R0:W1:Y:S01]  /*1550*/  SYNCS.PHASECHK.TRANS64.TRYWAIT P0, [UR6], R10 ;  /* 0x0000000aff0075a7 */ /* 0x0000620008000146 */
[----:B------:R-:W-:Y:S05]  /*1560*/  @!P1 BRA `(.L_x_15) ;  /* 0x0000000000049947 */ /* 0x000fea0003800000 */
[----:B------:R-:W-:Y:S01]  /*1570*/  BPT.TRAP 0x1 ;  /* 0x000000040000795c */ /* 0x000fe20000300000 */
.L_x_15:
[----:B-1----:R-:W-:Y:S05]  /*1580*/  @P0 BRA `(.L_x_16) ;  /* 0x0000000000080947 */ /* 0x002fea0003800000 */
[----:B------:R-:W1:Y:S02]  /*1590*/  SYNCS.PHASECHK.TRANS64.TRYWAIT P0, [UR6], R10 ;  /* 0x0000000aff0075a7 */ /* 0x000e640008000146 */
[----:B-1----:R-:W-:Y:S05]  /*15a0*/  @!P0 BRA `(.L_x_17) ;  /* 0x0000007c00588947 */ /* 0x002fea0003800000 */
.L_x_16:
[----:B------:R-:W-:Y:S01]  /*15b0*/  UIADD3 UR6, UR10, 0x7180, URZ ;  /* 0x000071800a067890 */ /* 0x000fe2000fffe03f */
[----:B------:R-:W-:Y:S01]  /*15c0*/  WARPGROUP.ARRIVE ;  /* 0x00000000000079c5 */ /* 0x000fe20000000000 */
[----:B------:R-:W-:Y:S01]  /*15d0*/  ULDC UR7, c[0x0][0x50c] ;  /* 0x0001430000077ab9 */ /* 0x000fe20000000800 */
[----:B------:R-:W-:Y:S01]  /*15e0*/  ULOP3.LUT UR12, UR11, 0x10000, URZ, 0xfc, !UPT ;  /* 0x000100000b0c7892 */ /* 0x000fe2000f8efc3f */
[----:B------:R-:W-:Y:S01]  /*15f0*/  CS2R R14, SRZ ;  /* 0x00000000000e7805 */ /* 0x000fe2000001ff00 */
[----:B------:R-:W-:Y:S01]  /*1600*/  UISETP.NE.AND UP0, UPT, UR7, 0x1, UPT ;  /* 0x000000010700788c */ /* 0x000fe2000bf05270 */
[----:B------:R-:W-:Y:S01]  /*1610*/  CS2R R12, SRZ ;  /* 0x00000000000c7805 */ /* 0x000fe2000001ff00 */
[----:B------:R-:W-:Y:S01]  /*1620*/  USHF.R.U32.HI UR6, URZ, 0x4, UR6 ;  /* 0x000000043f067899 */ /* 0x000fe20008011606 */
[----:B------:R-:W-:Y:S01]  /*1630*/  CS2R R16, SRZ ;  /* 0x0000000000107805 */ /* 0x000fe2000001ff00 */
[----:B------:R-:W-:Y:S01]  /*1640*/  USEL UR7, URZ, 0x1, UP0 ;  /* 0x000000013f077887 */ /* 0x000fe20008000000 */
[----:B------:R-:W-:Y:S01]  /*1650*/  CS2R R18, SRZ ;  /* 0x0000000000127805 */ /* 0x000fe2000001ff00 */
[----:B------:R-:W-:Y:S01]  /*1660*/  ULOP3.LUT UR6, UR6, 0x3fff, URZ, 0xc0, !UPT ;  /* 0x00003fff06067892 */ /* 0x000fe2000f8ec03f */
[----:B------:R-:W-:Y:S01]  /*1670*/  CS2R R20, SRZ ;  /* 0x0000000000147805 */ /* 0x000fe2000001ff00 */
[----:B------:R-:W-:Y:S01]  /*1680*/  ULEA UR12, UR5, UR12, 0x8 ;  /* 0x0000000c050c7291 */ /* 0x000fe2000f8e403f */
[----:B------:R-:W-:Y:S01]  /*1690*/  CS2R R22, SRZ ;  /* 0x0000000000167805 */ /* 0x000fe2000001ff00 */
[----:B------:R-:W-:Y:S01]  /*16a0*/  ULOP3.LUT UR6, UR6, 0x10000, URZ, 0xfc, !UPT ;  /* 0x0001000006067892 */ /* 0x000fe2000f8efc3f */
[----:B------:R-:W-:Y:S01]  /*16b0*/  ISETP.NE.AND P0, PT, RZ, UR7, PT ;  /* 0x00000007ff007c0c */ /* 0x000fe2000bf05270 */
[----:B------:R-:W-:Y:S01]  /*16c0*/  UMOV UR13, 0xc0000010 ;  /* 0xc0000010000d7882 */ /* 0x000fe20000000000 */
[----:B------:R-:W-:Y:S01]  /*16d0*/  UMOV UR15, 0xc0000010 ;  /* 0xc0000010000f7882 */ /* 0x000fe20000000000 */
[----:B------:R-:W-:Y:S01]  /*16e0*/  ULEA UR14, UR5, UR6, 0x8 ;  /* 0x00000006050e7291 */ /* 0x000fe2000f8e403f */
[----:B------:R-:W-:-:S02]  /*16f0*/  CS2R R88, SRZ ;  /* 0x0000000000587805 */ /* 0x000fc4000001ff00 */
[----:B------:R-:W-:Y:S01]  /*1700*/  CS2R R90, SRZ ;  /* 0x00000000005a7805 */ /* 0x000fe2000001ff00 */
[----:B------:R-:W-:Y:S01]  /*1710*/  UMOV UR6, 0x1 ;  /* 0x0000000100067882 */ /* 0x000fe20000000000 */
[----:B------:R-:W-:Y:S02]  /*1720*/  CS2R R92, SRZ ;  /* 0x00000000005c7805 */ /* 0x000fe4000001ff00 */
[----:B------:R-:W-:Y:S02]  /*1730*/  CS2R R94, SRZ ;  /* 0x00000000005e7805 */ /* 0x000fe4000001ff00 */
[----:B------:R-:W-:Y:S02]  /*1740*/  CS2R R96, SRZ ;  /* 0x0000000000607805 */ /* 0x000fe4000001ff00 */
[----:B------:R-:W-:Y:S02]  /*1750*/  CS2R R98, SRZ ;  /* 0x0000000000627805 */ /* 0x000fe4000001ff00 */
[----:B------:R-:W-:Y:S01]  /*1760*/  CS2R R100, SRZ ;  /* 0x0000000000647805 */ /* 0x000fe2000001ff00 */
[----:B------:R-:W-:Y:S01]  /*1770*/  QGMMA.64x128x32.F32.E4M3.E4M3 R24, gdesc[UR12], RZ, !UPT, gsb0 ;  /* 0x01e000000c1879f3 */ /* 0x000fe2000c0008ff */
        /* <DEDUP_REMOVED lines=17> */
[----:B------:R-:W-:Y:S01]  /*1890*/  CS2R R136, SRZ ;  /* 0x0000000000887805 */ /* 0x000fe2000001ff00 */
[----:B------:R-:W-:Y:S02]  /*18a0*/  IMAD.MOV.U32 R139, RZ, RZ, RZ ;  /* 0x000000ffff8b7224 */ /* 0x000fe400078e00ff */
[----:B------:R-:W-:Y:S01]  /*18b0*/  IMAD.MOV.U32 R141, RZ, RZ, RZ ;  /* 0x000000ffff8d7224 */ /* 0x000fe200078e00ff */
[----:B------:R-:W-:Y:S06]  /*18c0*/  @!P0 BRA `(.L_x_18) ;  /* 0x0000000400088947 */ /* 0x000fec0003800000 */
[----:B------:R-:W-:Y:S02]  /*18d0*/  WARPGROUP.DEPBAR.LE gsb0, 0x0 ;  /* 0x00008000000079c5 */ /* 0x000fe40000010000 */
[----:B------:R-:W-:-:S01]  /*18e0*/  FADD R141, RZ, R24 ;  /* 0x00000018ff8d7221 */ /* 0x000fc20000000000 */
[----:B------:R-:W-:Y:S01]  /*18f0*/  FADD R136, RZ, R25 ;  /* 0x00000019ff887221 */ /* 0x000fe20000000000 */
        /* <DEDUP_REMOVED lines=62> */
[----:B------:R-:W-:-:S06]  /*1ce0*/  UMOV UR6, URZ ;  /* 0x0000003f00067c82 */ /* 0x000fcc0008000000 */
.L_x_18:
[----:B------:R-:W-:-:S04]  /*1cf0*/  UIADD3 UR16, UR5, 0x1, URZ ;  /* 0x0000000105107890 */ /* 0x000fc8000fffe03f */
[----:B------:R-:W-:-:S04]  /*1d00*/  UISETP.NE.AND UP0, UPT, UR16, 0x7, UPT ;  /* 0x000000071000788c */ /* 0x000fc8000bf05270 */
[----:B------:R-:W-:Y:S02]  /*1d10*/  USEL UR8, URZ, 0x1, UP0 ;  /* 0x000000013f087887 */ /* 0x000fe40008000000 */
[----:B------:R-:W-:Y:S02]  /*1d20*/  USEL UR16, UR16, URZ, UP0 ;  /* 0x0000003f10107287 */ /* 0x000fe40008000000 */
[----:B------:R-:W-:-:S06]  /*1d30*/  ULOP3.LUT UR8, UR4, UR8, URZ, 0x3c, !UPT ;  /* 0x0000000804087292 */ /* 0x000fcc000f8e3c3f */
[----:B------:R-:W-:Y:S01]  /*1d40*/  IMAD.U32 R142, RZ, RZ, UR8 ;  /* 0x00000008ff8e7e24 */ /* 0x000fe2000f8e00ff */
[----:B------:R-:W-:-:S06]  /*1d50*/  UMOV UR8, 0x1 ;  /* 0x0000000100087882 */ /* 0x000fcc0000000000 */
.L_x_13:
[----:B------:R-:W-:-:S04]  /*1d60*/  UISETP.LT.AND UP0, UPT, UR9, 0x1, UPT ;  /* 0x000000010900788c */ /* 0x000fc8000bf01270 */
[----:B------:R-:W-:-:S04]  /*1d70*/  USEL UR12, UR9, 0x1, UP0 ;  /* 0x00000001090c7887 */ /* 0x000fc80008000000 */
[----:B------:R-:W-:-:S04]  /*1d80*/  UIADD3 UR12, UR9, -UR12, URZ ;  /* 0x8000000c090c7290 */ /* 0x000fc8000fffe03f */
[----:B------:R-:W-:-:S06]  /*1d90*/  UISETP.GE.AND UP0, UPT, UR12, 0x1, UPT ;  /* 0x000000010c00788c */ /* 0x000fcc000bf06270 */
[----:B------:R-:W-:-:S13]  /*1da0*/  PLOP3.LUT P0, PT, PT, PT, UP0, 0x80, 0x0 ;  /* 0x000000000000781c */ /* 0x000fda0003f0f008 */
[----:B------:R-:W-:Y:S05]  /*1db0*/  @!P0 BRA `(.L_x_19) ;  /* 0x0000000400f08947 */ /* 0x000fea0003800000 */
[----:B01----:R-:W-:Y:S01]  /*1dc0*/  IMAD.U32 R10, RZ, RZ, UR12 ;  /* 0x0000000cff0a7e24 */ /* 0x003fe2000f8e00ff */
[----:B------:R-:W-:Y:S01]  /*1dd0*/  UMOV UR17, UR5 ;  /* 0x0000000500117c82 */ /* 0x000fe20008000000 */
[----:B------:R-:W-:-:S05]  /*1de0*/  ULDC UR20, c[0x0][0x50c] ;  /* 0x0001430000147ab9 */ /* 0x000fca0000000800 */
.L_x_27:
[----:B------:R-:W-:-:S13]  /*1df0*/  ISETP.NE.AND P1, PT, R138, 0x3, PT ;  /* 0x000000038a00780c */ /* 0x000fda0003f25270 */
[----:B01----:R-:W-:Y:S05]  /*1e00*/  @!P1 BRA `(.L_x_20) ;  /* 0x0000000000049947 */ /* 0x003fea0003800000 */
[----:B------:R-:W-:Y:S01]  /*1e10*/  BPT.TRAP 0x1 ;  /* 0x000000040000795c */ /* 0x000fe20000300000 */
.L_x_20:
[----:B------:R-:W0:Y:S01]  /*1e20*/  S2UR UR12, SR_CgaCtaId ;  /* 0x00000000000c79c3 */ /* 0x000e220000008800 */
[----:B------:R-:W-:Y:S01]  /*1e30*/  UMOV UR10, 0x400 ;  /* 0x00000400000a7882 */ /* 0x000fe20000000000 */
[----:B------:R-:W-:Y:S01]  /*1e40*/  SHF.L.U32 R11, R142, 0x1f, RZ ;  /* 0x0000001f8e0b7819 */ /* 0x000fe200000006ff */
[----:B0-----:R-:W-:-:S04]  /*1e50*/  ULEA UR10, UR12, UR10, 0x18 ;  /* 0x0000000a0c0a7291 */ /* 0x001fc8000f8ec03f */
[----:B------:R-:W-:-:S09]  /*1e60*/  ULEA UR12, UR16, UR10, 0x3 ;  /* 0x0000000a100c7291 */ /* 0x000fd2000f8e183f */
[----:B------:R0:W1:Y:S01]  /*1e70*/  SYNCS.PHASECHK.TRANS64.TRYWAIT P0, [UR12], R11 ;  /* 0x0000000bff0075a7 */ /* 0x000062000800014c */
[----:B------:R-:W-:Y:S05]  /*1e80*/  @!P1 BRA `(.L_x_21) ;  /* 0x0000000000049947 */ /* 0x000fea0003800000 */
[----:B------:R-:W-:Y:S01]  /*1e90*/  BPT.TRAP 0x1 ;  /* 0x000000040000795c */ /* 0x000fe20000300000 */
.L_x_21:
[----:B-1----:R-:W-:Y:S05]  /*1ea0*/  @P0 BRA `(.L_x_22) ;  /* 0x0000000000080947 */ /* 0x002fea0003800000 */
[----:B------:R-:W1:Y:S02]  /*1eb0*/  SYNCS.PHASECHK.TRANS64.TRYWAIT P0, [UR12], R11 ;  /* 0x0000000bff0075a7 */ /* 0x000e64000800014c */
[----:B-1----:R-:W-:Y:S05]  /*1ec0*/  @!P0 BRA `(.L_x_23) ;  /* 0x0000007400288947 */ /* 0x002fea0003800000 */
.L_x_22:
[----:B------:R-:W-:Y:S01]  /*1ed0*/  UIADD3 UR12, UR10, 0x7180, URZ ;  /* 0x000071800a0c7890 */ /* 0x000fe2000fffe03f */
[----:B------:R-:W-:Y:S01]  /*1ee0*/  WARPGROUP.ARRIVE ;  /* 0x00000000000079c5 */ /* 0x000fe20000000000 */
[----:B------:R-:W-:Y:S02]  /*1ef0*/  UISETP.NE.AND UP0, UPT, UR7, URZ, UPT ;  /* 0x0000003f0700728c */ /* 0x000fe4000bf05270 */
[----:B------:R-:W-:Y:S02]  /*1f00*/  USHF.R.U32.HI UR12, URZ, 0x4, UR12 ;  /* 0x000000043f0c7899 */ /* 0x000fe4000801160c */
[----:B------:R-:W-:Y:S02]  /*1f10*/  USEL UR8, UR8, URZ, !UP0 ;  /* 0x0000003f08087287 */ /* 0x000fe4000c000000 */
[----:B------:R-:W-:Y:S02]  /*1f20*/  ULOP3.LUT UR7, UR12, 0x3fff, URZ, 0xc0, !UPT ;  /* 0x00003fff0c077892 */ /* 0x000fe4000f8ec03f */
[----:B------:R-:W-:-:S02]  /*1f30*/  ULOP3.LUT UR12, UR11, 0x10000, URZ, 0xfc, !UPT ;  /* 0x000100000b0c7892 */ /* 0x000fc4000f8efc3f */
[----:B------:R-:W-:Y:S02]  /*1f40*/  ULOP3.LUT UR7, UR7, 0x10000, URZ, 0xfc, !UPT ;  /* 0x0001000007077892 */ /* 0x000fe4000f8efc3f */
[----:B------:R-:W-:Y:S02]  /*1f50*/  UISETP.NE.U32.AND UP0, UPT, UR8, URZ, UPT ;  /* 0x0000003f0800728c */ /* 0x000fe4000bf05070 */
[----:B------:R-:W-:Y:S02]  /*1f60*/  ULEA UR12, UR16, UR12, 0x8 ;  /* 0x0000000c100c7291 */ /* 0x000fe4000f8e403f */
[----:B------:R-:W-:Y:S01]  /*1f70*/  ULEA UR14, UR16, UR7, 0x8 ;  /* 0x00000007100e7291 */ /* 0x000fe2000f8e403f */
[----:B------:R-:W-:Y:S01]  /*1f80*/  UMOV UR13, 0xc0000010 ;  /* 0xc0000010000d7882 */ /* 0x000fe20000000000 */
[----:B------:R-:W-:Y:S01]  /*1f90*/  UMOV UR15, 0xc0000010 ;  /* 0xc0000010000f7882 */ /* 0x000fe20000000000 */
[----:B------:R-:W-:-:S06]  /*1fa0*/  UIADD3 UR6, UR6, 0x1, URZ ;  /* 0x0000000106067890 */ /* 0x000fcc000fffe03f */
[----:B------:R-:W-:Y:S01]  /*1fb0*/  QGMMA.64x128x32.F32.E4M3.E4M3 R24, gdesc[UR12], R24, UP0, gsb0 ;  /* 0x01e000000c1879f3 */ /* 0x000fe2000b800818 */
[----:B------:R-:W-:-:S04]  /*1fc0*/  UISETP.NE.AND UP0, UPT, UR6, UR20, UPT ;  /* 0x000000140600728c */ /* 0x000fc8000bf05270 */
[----:B------:R-:W-:-:S06]  /*1fd0*/  USEL UR7, URZ, 0x1, UP0 ;  /* 0x000000013f077887 */ /* 0x000fcc0008000000 */
[----:B------:R-:W-:Y:S01]  /*1fe0*/  ISETP.NE.AND P0, PT, RZ, UR7, PT ;  /* 0x00000007ff007c0c */ /* 0x000fe2000bf05270 */
[----:B------:R-:W-:-:S12]  /*1ff0*/  WARPGROUP.DEPBAR.LE gsb0, 0x1 ;  /* 0x00008000000079c5 */ /* 0x000fd80000010100 */
[----:B------:R-:W-:Y:S05]  /*2000*/  @!P0 BRA `(.L_x_24) ;  /* 0x0000000400088947 */ /* 0x000fea0003800000 */
[----:B------:R-:W-:Y:S02]  /*2010*/  WARPGROUP.DEPBAR.LE gsb0, 0x0 ;  /* 0x00008000000079c5 */ /* 0x000fe40000010000 */
[----:B------:R-:W-:-:S01]  /*2020*/  FADD R141, R24, R141 ;  /* 0x0000008d188d7221 */ /* 0x000fc20000000000 */
[----:B------:R-:W-:Y:S01]  /*2030*/  FADD R136, R25, R136 ;  /* 0x0000008819887221 */ /* 0x000fe20000000000 */
        /* <DEDUP_REMOVED lines=62> */
[----:B------:R-:W-:-:S06]  /*2420*/  UMOV UR6, URZ ;  /* 0x0000003f00067c82 */ /* 0x000fcc0008000000 */
.L_x_24:
[----:B------:R-:W-:Y:S05]  /*2430*/  @!P1 BRA `(.L_x_25) ;  /* 0x0000000000049947 */ /* 0x000fea0003800000 */
[----:B------:R-:W-:Y:S01]  /*2440*/  BPT.TRAP 0x1 ;  /* 0x000000040000795c */ /* 0x000fe20000300000 */
.L_x_25:
[----:B------:R-:W-:Y:S01]  /*2450*/  ULEA UR8, UR17, UR10, 0x3 ;  /* 0x0000000a11087291 */ /* 0x000fe2000f8e183f */
[----:B------:R-:W-:-:S03]  /*2460*/  ISETP.GT.U32.AND P0, PT, R4, 0x1, PT ;  /* 0x000000010400780c */ /* 0x000fc60003f04070 */
[----:B------:R-:W-:-:S04]  /*2470*/  UIADD3 UR8, UR8, 0x38, URZ ;  /* 0x0000003808087890 */ /* 0x000fc8000fffe03f */
[----:B------:R-:W-:-:S09]  /*2480*/  UPRMT UR8, URZ, 0x654, UR8 ;  /* 0x000006543f087896 */ /* 0x000fd20008000008 */
[----:B------:R-:W-:Y:S01]  /*2490*/  SYNCS.ARRIVE.TRANS64.RED.A1T0 RZ, [UR8], RZ ;  /* 0x000000ffffff79a7 */ /* 0x000fe20008100408 */
[----:B------:R-:W-:Y:S05]  /*24a0*/  @P0 BRA `(.L_x_26) ;  /* 0x0000000000040947 */ /* 0x000fea0003800000 */
[----:B------:R-:W-:Y:S01]  /*24b0*/  BPT.TRAP 0x1 ;  /* 0x000000040000795c */ /* 0x000fe20000300000 */
.L_x_26:
[----:B------:R-:W-:Y:S01]  /*24c0*/  UIADD3 UR16, UR16, 0x1, URZ ;  /* 0x0000000110107890 */ /* 0x000fe2000fffe03f */
[C---:B------:R-:W-:Y:S01]  /*24d0*/  ISETP.GT.AND P0, PT, R10.reuse, 0x1, PT ;  /* 0x000000010a00780c */ /* 0x040fe20003f04270 */
[----:B------:R-:W-:Y:S01]  /*24e0*/  UIADD3 UR17, UR17, 0x1, URZ ;  /* 0x0000000111117890 */ /* 0x000fe2000fffe03f */
[----:B------:R-:W-:Y:S01]  /*24f0*/  VIADD R10, R10, 0xffffffff ;  /* 0xffffffff0a0a7836 */ /* 0x000fe20000000000 */
[----:B------:R-:W-:Y:S02]  /*2500*/  UISETP.NE.AND UP0, UPT, UR16, 0x7, UPT ;  /* 0x000000071000788c */ /* 0x000fe4000bf05270 */
[----:B------:R-:W-:Y:S02]  /*2510*/  UISETP.NE.AND UP1, UPT, UR17, 0x7, UPT ;  /* 0x000000071100788c */ /* 0x000fe4000bf25270 */
[----:B------:R-:W-:Y:S02]  /*2520*/  USEL UR8, URZ, 0x1, UP0 ;  /* 0x000000013f087887 */ /* 0x000fe40008000000 */
[----:B------:R-:W-:-:S02]  /*2530*/  USEL UR16, UR16, URZ, UP0 ;  /* 0x0000003f10107287 */ /* 0x000fc40008000000 */
[----:B------:R-:W-:Y:S02]  /*2540*/  USEL UR17, UR17, URZ, UP1 ;  /* 0x0000003f11117287 */ /* 0x000fe40008800000 */
[----:B------:R-:W-:Y:S01]  /*2550*/  LOP3.LUT R142, R142, UR8, RZ, 0x3c, !PT ;  /* 0x000000088e8e7c12 */ /* 0x000fe2000f8e3cff */
[----:B------:R-:W-:Y:S01]  /*2560*/  UMOV UR8, 0x1 ;  /* 0x0000000100087882 */ /* 0x000fe20000000000 */
[----:B------:R-:W-:Y:S08]  /*2570*/  @P0 BRA `(.L_x_27) ;  /* 0xfffffff8001c0947 */ /* 0x000ff0000383ffff */
.L_x_19:
[----:B------:R-:W-:Y:S01]  /*2580*/  UISETP.NE.AND UP0, UPT, UR6, URZ, UPT ;  /* 0x0000003f0600728c */ /* 0x000fe2000bf05270 */
[----:B01----:R-:W0:Y:S03]  /*2590*/  LDC R10, c[0x0][0x28c] ;  /* 0x0000a300ff0a7b82 */ /* 0x003e260000000800 */
[----:B------:R-:W-:-:S06]  /*25a0*/  USEL UR6, URZ, 0x1, !UP0 ;  /* 0x000000013f067887 */ /* 0x000fcc000c000000 */
[----:B------:R-:W-:Y:S02]  /*25b0*/  ISETP.NE.AND P0, PT, RZ, UR6, PT ;  /* 0x00000006ff007c0c */ /* 0x000fe4000bf05270 */
[----:B0-----:R-:W-:-:S11]  /*25c0*/  ISETP.GE.AND P1, PT, R10, 0x1, PT ;  /* 0x000000010a00780c */ /* 0x001fd60003f26270 */
[----:B------:R-:W-:Y:S05]  /*25d0*/  @!P0 BRA `(.L_x_28) ;  /* 0x0000000400048947 */ /* 0x000fea0003800000 */
[----:B------:R-:W-:Y:S02]  /*25e0*/  WARPGROUP.DEPBAR.LE gsb0, 0x0 ;  /* 0x00008000000079c5 */ /* 0x000fe40000010000 */
[----:B------:R-:W-:Y:S01]  /*25f0*/  FADD R141, R24, R141 ;  /* 0x0000008d188d7221 */ /* 0x000fe20000000000 */
        /* <DEDUP_REMOVED lines=62> */
[----:B------:R-:W-:-:S07]  /*29e0*/  FADD R14, R14, R87 ;  /* 0x000000570e0e7221 */ /* 0x000fce0000000000 */
.L_x_28:
[----:B------:R-:W-:Y:S02]  /*29f0*/  WARPGROUP.DEPBAR.LE gsb0, 0x0 ;  /* 0x00008000000079c5 */ /* 0x000fe40000010000 */
[----:B------:R-:W-:Y:S05]  /*2a00*/  @!P1 BRA `(.L_x_29) ;  /* 0x0000000000489947 */ /* 0x000fea0003800000 */
[----:B------:R-:W-:-:S13]  /*2a10*/  ISETP.NE.AND P0, PT, R138, 0x3, PT ;  /* 0x000000038a00780c */ /* 0x000fda0003f05270 */
[----:B------:R-:W-:Y:S05]  /*2a20*/  @!P0 BRA `(.L_x_30) ;  /* 0x0000000000048947 */ /* 0x000fea0003800000 */
[----:B------:R-:W-:Y:S01]  /*2a30*/  BPT.TRAP 0x1 ;  /* 0x000000040000795c */ /* 0x000fe20000300000 */
.L_x_30:
[----:B------:R-:W-:Y:S01]  /*2a40*/  UISETP.LT.AND UP0, UPT, UR9, 0x1, UPT ;  /* 0x000000010900788c */ /* 0x000fe2000bf01270 */
[----:B------:R-:W-:-:S03]  /*2a50*/  ISETP.GT.U32.AND P0, PT, R4, 0x1, PT ;  /* 0x000000010400780c */ /* 0x000fc60003f04070 */
[----:B------:R-:W-:-:S04]  /*2a60*/  USEL UR8, UR9, 0x1, UP0 ;  /* 0x0000000109087887 */ /* 0x000fc80008000000 */
[----:B------:R-:W-:-:S04]  /*2a70*/  UIADD3 UR8, UR5, UR9, -UR8 ;  /* 0x0000000905087290 */ /* 0x000fc8000fffe808 */
[----:B------:R-:W-:-:S04]  /*2a80*/  UIMAD.WIDE.U32 UR6, UR8, 0x24924925, URZ ;  /* 0x24924925080678a5 */ /* 0x000fc8000f8e003f */
[----:B------:R-:W-:-:S04]  /*2a90*/  UIADD3 UR6, UR8, -UR7, URZ ;  /* 0x8000000708067290 */ /* 0x000fc8000fffe03f */
[----:B------:R-:W-:-:S04]  /*2aa0*/  ULEA.HI UR6, UR6, UR7, URZ, 0x1f ;  /* 0x0000000706067291 */ /* 0x000fc8000f8ff83f */
[----:B------:R-:W-:-:S04]  /*2ab0*/  USHF.R.U32.HI UR6, URZ, 0x2, UR6 ;  /* 0x000000023f067899 */ /* 0x000fc80008011606 */
[----:B------:R-:W-:-:S04]  /*2ac0*/  UIMAD UR6, UR6, -0x7, UR8 ;  /* 0xfffffff9060678a4 */ /* 0x000fc8000f8e0208 */
[----:B------:R-:W-:-:S04]  /*2ad0*/  ULEA UR6, UR6, UR10, 0x3 ;  /* 0x0000000a06067291 */ /* 0x000fc8000f8e183f */
[----:B------:R-:W-:-:S04]  /*2ae0*/  UIADD3 UR6, UR6, 0x38, URZ ;  /* 0x0000003806067890 */ /* 0x000fc8000fffe03f */
[----:B------:R-:W-:-:S09]  /*2af0*/  UPRMT UR6, URZ, 0x654, UR6 ;  /* 0x000006543f067896 */ /* 0x000fd20008000006 */
[----:B------:R-:W-:Y:S01]  /*2b00*/  SYNCS.ARRIVE.TRANS64.RED.A1T0 RZ, [UR6], RZ ;  /* 0x000000ffffff79a7 */ /* 0x000fe20008100406 */
[----:B------:R-:W-:Y:S05]  /*2b10*/  @P0 BRA `(.L_x_29) ;  /* 0x0000000000040947 */ /* 0x000fea0003800000 */
[----:B------:R-:W-:Y:S01]  /*2b20*/  BPT.TRAP 0x1 ;  /* 0x000000040000795c */ /* 0x000fe20000300000 */
.L_x_29:
[----:B------:R-:W0:Y:S01]  /*2b30*/  LDC R26, c[0x0][0x288] ;  /* 0x0000a200ff1a7b82 */ /* 0x000e220000000800 */
[--C-:B------:R-:W-:Y:S01]  /*2b40*/  SHF.R.U32.HI R10, RZ, 0x2, R0.reuse ;  /* 0x00000002ff0a7819 */ /* 0x100fe20000011600 */
[----:B------:R-:W-:Y:S01]  /*2b50*/  UIADD3 UR8, UR9, UR5, URZ ;  /* 0x0000000509087290 */ /* 0x000fe2000fffe03f */
[----:B------:R-:W-:Y:S01]  /*2b60*/  SHF.R.U32.HI R25, RZ, 0x7, R0 ;  /* 0x00000007ff197819 */ /* 0x000fe20000011600 */
[----:B------:R-:W-:Y:S01]  /*2b70*/  IMAD.SHL.U32 R29, R7, 0x80, RZ ;  /* 0x00000080071d7824 */ /* 0x000fe200078e00ff */
[----:B------:R-:W-:Y:S01]  /*2b80*/  LOP3.LUT R11, R10, 0x7, RZ, 0xc0, !PT ;  /* 0x000000070a0b7812 */ /* 0x000fe200078ec0ff */
[----:B------:R-:W-:Y:S01]  /*2b90*/  UISETP.GT.U32.AND UP0, UPT, UR8, 0x6, UPT ;  /* 0x000000060800788c */ /* 0x000fe2000bf04070 */
[----:B------:R-:W-:Y:S01]  /*2ba0*/  LOP3.LUT R24, R0, 0x60, RZ, 0xc0, !PT ;  /* 0x0000006000187812 */ /* 0x000fe200078ec0ff */
[----:B------:R-:W-:Y:S01]  /*2bb0*/  UIMAD.WIDE.U32 UR6, UR8, 0x24924925, URZ ;  /* 0x24924925080678a5 */ /* 0x000fe2000f8e003f */
[----:B------:R-:W-:Y:S01]  /*2bc0*/  LOP3.LUT R10, R25, 0x1, RZ, 0xc0, !PT ;  /* 0x00000001190a7812 */ /* 0x000fe200078ec0ff */
[----:B------:R-:W-:Y:S01]  /*2bd0*/  IMAD.SHL.U32 R31, R6, 0x80, RZ ;  /* 0x00000080061f7824 */ /* 0x000fe200078e00ff */
[----:B------:R-:W-:Y:S01]  /*2be0*/  SHF.R.U32.HI R28, RZ, 0x1, R24 ;  /* 0x00000001ff1c7819 */ /* 0x000fe20000011618 */
[----:B------:R-:W-:Y:S01]  /*2bf0*/  ULDC UR12, c[0x0][0x284] ;  /* 0x0000a100000c7ab9 */ /* 0x000fe20000000800 */
[----:B------:R-:W-:Y:S01]  /*2c00*/  UISETP.LT.U32.AND UP0, UPT, UR9, 0x7, UP0 ;  /* 0x000000070900788c */ /* 0x000fe20008701070 */
[----:B------:R-:W-:Y:S01]  /*2c10*/  IMAD.SHL.U32 R24, R10, 0x40, RZ ;  /* 0x000000400a187824 */ /* 0x000fe200078e00ff */
[----:B------:R-:W-:Y:S01]  /*2c20*/  IADD3 R25, RZ, -R28, -R11 ;  /* 0x8000001cff197210 */ /* 0x000fe20007ffe80b */
[----:B------:R-:W-:Y:S01]  /*2c30*/  UIADD3 UR5, UR8, -UR7, URZ ;  /* 0x8000000708057290 */ /* 0x000fe2000fffe03f */
[----:B------:R-:W-:Y:S01]  /*2c40*/  SHF.R.S32.HI R34, RZ, 0x1f, R5 ;  /* 0x0000001fff227819 */ /* 0x000fe20000011405 */
[----:B------:R-:W-:Y:S01]  /*2c50*/  UISETP.GE.U32.AND UP1, UPT, UR9, 0x7, UPT ;  /* 0x000000070900788c */ /* 0x000fe2000bf26070 */
[----:B------:R-:W-:Y:S01]  /*2c60*/  LOP3.LUT R11, R24, 0x40, R11, 0xe2, !PT ;  /* 0x00000040180b7812 */ /* 0x000fe200078ee20b */
[----:B------:R-:W-:Y:S01]  /*2c70*/  IMAD.SHL.U32 R24, R0, 0x2, RZ ;  /* 0x0000000200187824 */ /* 0x000fe200078e00ff */
[----:B------:R-:W-:Y:S01]  /*2c80*/  USEL UR6, URZ, 0x1, !UP0 ;  /* 0x000000013f067887 */ /* 0x000fe2000c000000 */
[----:B------:R-:W-:Y:S01]  /*2c90*/  IMAD R30, R10, -0x40, R25 ;  /* 0xffffffc00a1e7824 */ /* 0x000fe200078e0219 */
[----:B------:R-:W-:Y:S01]  /*2ca0*/  LOP3.LUT R10, R0, 0x3, RZ, 0xc0, !PT ;  /* 0x00000003000a7812 */ /* 0x000fe200078ec0ff */
[----:B------:R-:W-:Y:S01]  /*2cb0*/  ULEA.HI UR5, UR5, UR7, URZ, 0x1f ;  /* 0x0000000705057291 */ /* 0x000fe2000f8ff83f */
[C---:B0-----:R-:W-:Y:S01]  /*2cc0*/  ISETP.GE.AND P0, PT, R29.reuse, R26, PT ;  /* 0x0000001a1d00720c */ /* 0x041fe20003f06270 */
[----:B------:R-:W-:Y:S01]  /*2cd0*/  ULDC.64 UR10, c[0x0][0x5d0] ;  /* 0x00017400000a7ab9 */ /* 0x000fe20000000a00 */
[----:B------:R-:W-:Y:S01]  /*2ce0*/  LOP3.LUT R24, R29, 0x6, R24, 0xf8, !PT ;  /* 0x000000061d187812 */ /* 0x000fe200078ef818 */
[----:B------:R-:W-:Y:S01]  /*2cf0*/  IMAD R32, R34, UR10, RZ ;  /* 0x0000000a22207c24 */ /* 0x000fe2000f8e02ff */
[C---:B------:R-:W-:Y:S01]  /*2d00*/  ISETP.GE.OR P0, PT, R31.reuse, UR12, P0 ;  /* 0x0000000c1f007c0c */ /* 0x040fe20008706670 */
[----:B------:R-:W-:Y:S01]  /*2d10*/  ULOP3.LUT UR4, UR4, UR6, URZ, 0x3c, !UPT ;  /* 0x0000000604047292 */ /* 0x000fe2000f8e3c3f */
[----:B------:R-:W-:Y:S01]  /*2d20*/  SHF.R.S32.HI R25, RZ, 0x1f, R24 ;  /* 0x0000001fff197819 */ /* 0x000fe20000011418 */
[----:B------:R-:W-:Y:S01]  /*2d30*/  USHF.R.U32.HI UR5, URZ, 0x2, UR5 ;  /* 0x000000023f057899 */ /* 0x000fe20008011605 */
[----:B------:R-:W-:Y:S01]  /*2d40*/  IMAD R10, R10, -0x2, R26 ;  /* 0xfffffffe0a0a7824 */ /* 0x000fe200078e021a */
[----:B------:R-:W-:Y:S01]  /*2d50*/  IADD3 R36, -R31, UR12, R30 ;  /* 0x0000000c1f247c10 */ /* 0x000fe2000fffe11e */
[----:B------:R-:W-:Y:S01]  /*2d60*/  IMAD.WIDE R26, R6, 0x80, RZ ;  /* 0x00000080061a7825 */ /* 0x000fe200078e02ff */
[----:B------:R-:W-:-:S02]  /*2d70*/  @UP1 ULOP3.LUT UR4, UR4, 0x1, UR5, 0x78, !UPT ;  /* 0x0000000104041892 */ /* 0x000fc4000f8e7805 */
[----:B------:R-:W-:Y:S01]  /*2d80*/  UIMAD UR5, UR5, -0x7, UR8 ;  /* 0xfffffff9050578a4 */ /* 0x000fe2000f8e0208 */
[C---:B------:R-:W-:Y:S01]  /*2d90*/  IMAD R33, R5.reuse, UR11, R32 ;  /* 0x0000000b05217c24 */ /* 0x040fe2000f8e0220 */
[----:B------:R-:W-:Y:S01]  /*2da0*/  LOP3.LUT R35, R26, R11, R28, 0xfe, !PT ;  /* 0x0000000b1a237212 */ /* 0x000fe200078efe1c */
[----:B------:R-:W-:-:S04]  /*2db0*/  IMAD.WIDE.U32 R6, R5, UR10, R24 ;  /* 0x0000000a05067c25 */ /* 0x000fc8000f8e0018 */
[----:B------:R-:W-:Y:S02]  /*2dc0*/  IMAD.IADD R7, R7, 0x1, R33 ;  /* 0x0000000107077824 */ /* 0x000fe400078e0221 */
[----:B------:R-:W-:Y:S02]  /*2dd0*/  IMAD.IADD R29, R10, 0x1, -R29 ;  /* 0x000000010a1d7824 */ /* 0x000fe400078e0a1d */
[----:B------:R-:W-:Y:S01]  /*2de0*/  IMAD.MOV.U32 R28, RZ, RZ, -0x1 ;  /* 0xffffffffff1c7424 */ /* 0x000fe200078e00ff */
[----:B------:R-:W-:Y:S06]  /*2df0*/  @P0 BRA `(.L_x_31) ;  /* 0x0000004400a40947 */ /* 0x000fec0003800000 */
[----:B------:R-:W0:Y:S01]  /*2e00*/  LDC.64 R32, c[0x0][0x5c8] ;  /* 0x00017200ff207b82 */ /* 0x000e220000000a00 */
[----:B------:R-:W-:Y:S01]  /*2e10*/  ULDC.64 UR6, c[0x0][0x5c0] ;  /* 0x0001700000067ab9 */ /* 0x000fe20000000a00 */
[----:B------:R-:W-:Y:S01]  /*2e20*/  BSSY B0, `(.L_x_31) ;  /* 0x0000466000007945 */ /* 0x000fe20003800000 */
[-C--:B0-----:R-:W-:Y:S02]  /*2e30*/  IMAD R10, R27, R32.reuse, RZ ;  /* 0x000000201b0a7224 */ /* 0x081fe400078e02ff */
[----:B------:R-:W-:-:S04]  /*2e40*/  IMAD.WIDE.U32 R6, R35, R32, R6 ;  /* 0x0000002023067225 */ /* 0x000fc800078e0006 */
[----:B------:R-:W-:Y:S01]  /*2e50*/  IMAD R31, R35, R33, R10 ;  /* 0x00000021231f7224 */ /* 0x000fe200078e020a */
[----:B------:R-:W-:Y:S02]  /*2e60*/  LEA R11, P0, R32, R6, 0x3 ;  /* 0x00000006200b7211 */ /* 0x000fe400078018ff */
[----:B------:R-:W-:Y:S01]  /*2e70*/  IADD3 R10, P1, R6, UR6, RZ ;  /* 0x00000006060a7c10 */ /* 0x000fe2000ff3e0ff */
[----:B------:R-:W-:Y:S01]  /*2e80*/  IMAD.IADD R31, R7, 0x1, R31 ;  /* 0x00000001071f7824 */ /* 0x000fe200078e021f */
[----:B------:R-:W-:-:S04]  /*2e90*/  IADD3 R6, P3, R11, UR6, RZ ;  /* 0x000000060b067c10 */ /* 0x000fc8000ff7e0ff */
[----:B------:R-:W-:Y:S02]  /*2ea0*/  LEA.HI.X R7, R32, R31, R33, 0x3, P0 ;  /* 0x0000001f20077211 */ /* 0x000fe400000f1c21 */
[----:B---3-5:R-:W-:Y:S02]  /*2eb0*/  FSETP.NEU.AND P0, PT, R9, RZ, PT ;  /* 0x000000ff0900720b */ /* 0x028fe40003f0d000 */
[----:B------:R-:W-:Y:S02]  /*2ec0*/  IADD3.X R11, R31, UR7, RZ, P1, !PT ;  /* 0x000000071f0b7c10 */ /* 0x000fe40008ffe4ff */
[----:B------:R-:W-:-:S09]  /*2ed0*/  IADD3.X R7, R7, UR7, RZ, P3, !PT ;  /* 0x0000000707077c10 */ /* 0x000fd20009ffe4ff */
[----:B------:R-:W-:Y:S05]  /*2ee0*/  @!P0 BRA `(.L_x_32) ;  /* 0x00000034005c8947 */ /* 0x000fea0003800000 */
[----:B------:R-:W-:Y:S01]  /*2ef0*/  ULDC.64 UR6, c[0x0][0x5b8] ;  /* 0x00016e0000067ab9 */ /* 0x000fe20000000a00 */
[----:B------:R-:W-:Y:S01]  /*2f00*/  ISETP.GE.AND P0, PT, R36, 0x1, PT ;  /* 0x000000012400780c */ /* 0x000fe20003f06270 */
[----:B------:R-:W-:Y:S01]  /*2f10*/  IMAD R32, R34, UR6, RZ ;  /* 0x0000000622207c24 */ /* 0x000fe2000f8e02ff */
[----:B------:R-:W-:Y:S01]  /*2f20*/  ULDC.64 UR10, c[0x0][0x5a8] ;  /* 0x00016a00000a7ab9 */ /* 0x000fe20000000a00 */
[----:B------:R-:W-:Y:S01]  /*2f30*/  IMAD.WIDE.U32 R30, R5, UR6, R24 ;  /* 0x00000006051e7c25 */ /* 0x000fe2000f8e0018 */
[----:B------:R-:W-:Y:S01]  /*2f40*/  ISETP.LT.OR P4, PT, R29, 0x1, !P0 ;  /* 0x000000011d00780c */ /* 0x000fe20004781670 */
[----:B------:R-:W-:Y:S02]  /*2f50*/  BSSY B1, `(.L_x_33) ;  /* 0x000000c000017945 */ /* 0x000fe40003800000 */
[----:B------:R-:W-:Y:S01]  /*2f60*/  IMAD R5, R5, UR7, R32 ;  /* 0x0000000705057c24 */ /* 0x000fe2000f8e0220 */
[----:B------:R-:W-:-:S03]  /*2f70*/  ULDC.64 UR6, c[0x0][0x5b0] ;  /* 0x00016c0000067ab9 */ /* 0x000fc60000000a00 */
[----:B------:R-:W-:Y:S02]  /*2f80*/  IMAD.IADD R31, R31, 0x1, R5 ;  /* 0x000000011f1f7824 */ /* 0x000fe400078e0205 */
[----:B------:R-:W-:Y:S02]  /*2f90*/  IMAD R5, R27, UR6, RZ ;  /* 0x000000061b057c24 */ /* 0x000fe4000f8e02ff */
[----:B------:R-:W-:-:S04]  /*2fa0*/  IMAD.WIDE.U32 R24, R35, UR6, R30 ;  /* 0x0000000623187c25 */ /* 0x000fc8000f8e001e */
[----:B------:R-:W-:Y:S01]  /*2fb0*/  IMAD R5, R35, UR7, R5 ;  /* 0x0000000723057c24 */ /* 0x000fe2000f8e0205 */
[----:B------:R-:W-:-:S04]  /*2fc0*/  IADD3 R24, P1, R24, UR10, RZ ;  /* 0x0000000a18187c10 */ /* 0x000fc8000ff3e0ff */
[--C-:B------:R-:W-:Y:S02]  /*2fd0*/  IADD3.X R25, R25, UR11, R5.reuse, P1, !PT ;  /* 0x0000000b19197c10 */ /* 0x100fe40008ffe405 */
[----:B------:R-:W-:Y:S01]  /*2fe0*/  PRMT R5, RZ, 0x7610, R5 ;  /* 0x00007610ff057816 */ /* 0x000fe20000000005 */
[----:B------:R-:W-:Y:S06]  /*2ff0*/  @P4 BRA `(.L_x_34) ;  /* 0x0000000000044947 */ /* 0x000fec0003800000 */
[----:B------:R0:W5:Y:S02]  /*3000*/  LDG.E.U8 R5, desc[UR18][R24.64] ;  /* 0x0000001218057981 */ /* 0x000164000c1e1100 */
.L_x_34:
[----:B------:R-:W-:Y:S05]  /*3010*/  BSYNC B1 ;  /* 0x0000000000017941 */ /* 0x000fea0003800000 */
.L_x_33:
[----:B-----5:R-:W-:Y:S01]  /*3020*/  LOP3.LUT R5, R5, 0xff, RZ, 0xc0, !PT ;  /* 0x000000ff05057812 */ /* 0x020fe200078ec0ff */
[----:B------:R-:W-:Y:S01]  /*3030*/  BSSY B1, `(.L_x_35) ;  /* 0x000000b000017945 */ /* 0x000fe20003800000 */
[----:B------:R-:W-:Y:S02]  /*3040*/  ISETP.LT.OR P3, PT, R29, 0x2, !P0 ;  /* 0x000000021d00780c */ /* 0x000fe40004761670 */
[----:B------:R-:W-:-:S05]  /*3050*/  F2FP.F16.E4M3.UNPACK_B R5, R5 ;  /* 0x00000005ff05723e */ /* 0x000fca00020006ff */
[----:B------:R-:W-:Y:S01]  /*3060*/  HADD2.F32 R32, -RZ, R5.H0_H0 ;  /* 0x20000005ff207230 */ /* 0x000fe20000004100 */
[----:B------:R-:W-:-:S04]  /*3070*/  PRMT R5, RZ, 0x7610, R5 ;  /* 0x00007610ff057816 */ /* 0x000fc80000000005 */
[----:B------:R-:W-:-:S04]  /*3080*/  FMUL R32, R32, R9 ;  /* 0x0000000920207220 */ /* 0x000fc80000400000 */
[----:B--2---:R-:W-:-:S05]  /*3090*/  FFMA R32, R141, R8, R32 ;  /* 0x000000088d207223 */ /* 0x004fca0000000020 */
[----:B------:R-:W-:-:S05]  /*30a0*/  F2FP.SATFINITE.E4M3.F32.PACK_AB_MERGE_C R33, RZ, R32, RZ ;  /* 0x00000020ff21723e */ /* 0x000fca00048070ff */
[----:B------:R1:W-:Y:S01]  /*30b0*/  @!P4 STG.E.U8 desc[UR18][R10.64], R33 ;  /* 0x000000210a00c986 */ /* 0x0003e2000c101112 */
[----:B------:R-:W-:Y:S05]  /*30c0*/  @P3 BRA `(.L_x_36) ;  /* 0x0000000000043947 */ /* 0x000fea0003800000 */
[----:B------:R2:W5:Y:S02]  /*30d0*/  LDG.E.U8 R5, desc[UR18][R24.64+0x1] ;  /* 0x0000011218057981 */ /* 0x000564000c1e1100 */
.L_x_36:
[----:B------:R-:W-:Y:S05]  /*30e0*/  BSYNC B1 ;  /* 0x0000000000017941 */ /* 0x000fea0003800000 */
.L_x_35:
[----:B-----5:R-:W-:Y:S01]  /*30f0*/  LOP3.LUT R5, R5, 0xff, RZ, 0xc0, !PT ;  /* 0x000000ff05057812 */ /* 0x020fe200078ec0ff */
[----:B------:R-:W-:Y:S01]  /*3100*/  BSSY B1, `(.L_x_37) ;  /* 0x0000013000017945 */ /* 0x000fe20003800000 */
[----:B-1----:R-:W-:Y:S02]  /*3110*/  IADD3 R33, P1, R35, 0x8, RZ ;  /* 0x0000000823217810 */ /* 0x002fe40007f3e0ff */
[----:B------:R-:W-:-:S03]  /*3120*/  F2FP.F16.E4M3.UNPACK_B R5, R5 ;  /* 0x00000005ff05723e */ /* 0x000fc600020006ff */
[----:B------:R-:W-:Y:S01]  /*3130*/  IMAD.X R27, RZ, RZ, R27, P1 ;  /* 0x000000ffff1b7224 */ /* 0x000fe200008e061b */
[----:B------:R-:W-:Y:S01]  /*3140*/  ISETP.GE.AND P1, PT, R36, 0x9, PT ;  /* 0x000000092400780c */ /* 0x000fe20003f26270 */
[----:B------:R-:W-:Y:S02]  /*3150*/  HADD2.F32 R26, -RZ, R5.H0_H0 ;  /* 0x20000005ff1a7230 */ /* 0x000fe40000004100 */
[----:B------:R-:W-:Y:S01]  /*3160*/  IMAD.WIDE.U32 R30, R33, UR6, R30 ;  /* 0x00000006211e7c25 */ /* 0x000fe2000f8e001e */
[----:B------:R-:W-:-:S03]  /*3170*/  ISETP.LT.OR P5, PT, R29, 0x1, !P1 ;  /* 0x000000011d00780c */ /* 0x000fc60004fa1670 */
[----:B------:R-:W-:Y:S01]  /*3180*/  FMUL R5, R26, R9 ;  /* 0x000000091a057220 */ /* 0x000fe20000400000 */
[----:B------:R-:W-:-:S03]  /*3190*/  IMAD R26, R27, UR6, RZ ;  /* 0x000000061b1a7c24 */ /* 0x000fc6000f8e02ff */
[----:B------:R-:W-:Y:S01]  /*31a0*/  FFMA R5, R136, R8, R5 ;  /* 0x0000000888057223 */ /* 0x000fe20000000005 */
[----:B------:R-:W-:Y:S01]  /*31b0*/  IMAD R33, R33, UR7, R26 ;  /* 0x0000000721217c24 */ /* 0x000fe2000f8e021a */
[----:B------:R-:W-:-:S03]  /*31c0*/  IADD3 R26, P4, R30, UR10, RZ ;  /* 0x0000000a1e1a7c10 */ /* 0x000fc6000ff9e0ff */
[----:B------:R-:W-:Y:S02]  /*31d0*/  F2FP.SATFINITE.E4M3.F32.PACK_AB_MERGE_C R35, RZ, R5, RZ ;  /* 0x00000005ff23723e */ /* 0x000fe400048070ff */
[----:B------:R-:W-:Y:S02]  /*31e0*/  IADD3.X R27, R31, UR11, R33, P4, !PT ;  /* 0x0000000b1f1b7c10 */ /* 0x000fe4000a7fe421 */
[----:B------:R-:W-:Y:S01]  /*31f0*/  PRMT R5, RZ, 0x7610, R5 ;  /* 0x00007610ff057816 */ /* 0x000fe20000000005 */
[----:B------:R1:W-:Y:S01]  /*3200*/  @!P3 STG.E.U8 desc[UR18][R10.64+0x1], R35 ;  /* 0x000001230a00b986 */ /* 0x0003e2000c101112 */
[----:B------:R-:W-:Y:S05]  /*3210*/  @P5 BRA `(.L_x_38) ;  /* 0x0000000000045947 */ /* 0x000fea0003800000 */
[----:B------:R3:W5:Y:S02]  /*3220*/  LDG.E.U8 R5, desc[UR18][R26.64] ;  /* 0x000000121a057981 */ /* 0x000764000c1e1100 */
.L_x_38:
[----:B------:R-:W-:Y:S05]  /*3230*/  BSYNC B1 ;  /* 0x0000000000017941 */ /* 0x000fea0003800000 */
.L_x_37:
[----:B-----5:R-:W-:Y:S01]  /*3240*/  LOP3.LUT R5, R5, 0xff, RZ, 0xc0, !PT ;  /* 0x000000ff05057812 */ /* 0x020fe200078ec0ff */
[----:B------:R-:W-:Y:S01]  /*3250*/  BSSY B1, `(.L_x_39) ;  /* 0x000000b000017945 */ /* 0x000fe20003800000 */
[----:B------:R-:W-:Y:S02]  /*3260*/  ISETP.LT.OR P3, PT, R29, 0x2, !P1 ;  /* 0x000000021d00780c */ /* 0x000fe40004f61670 */
[----:B------:R-:W-:-:S05]  /*3270*/  F2FP.F16.E4M3.UNPACK_B R5, R5 ;  /* 0x00000005ff05723e */ /* 0x000fca00020006ff */
[----:B------:R-:W-:Y:S01]  /*3280*/  HADD2.F32 R30, -RZ, R5.H0_H0 ;  /* 0x20000005ff1e7230 */ /* 0x000fe20000004100 */
[----:B------:R-:W-:-:S04]  /*3290*/  PRMT R5, RZ, 0x7610, R5 ;  /* 0x00007610ff057816 */ /* 0x000fc80000000005 */
[----:B------:R-:W-:-:S04]  /*32a0*/  FMUL R30, R30, R9 ;  /* 0x000000091e1e7220 */ /* 0x000fc80000400000 */
[----:B------:R-:W-:-:S05]  /*32b0*/  FFMA R30, R139, R8, R30 ;  /* 0x000000088b1e7223 */ /* 0x000fca000000001e */
[----:B------:R-:W-:-:S05]  /*32c0*/  F2FP.SATFINITE.E4M3.F32.PACK_AB_MERGE_C R31, RZ, R30, RZ ;  /* 0x0000001eff1f723e */ /* 0x000fca00048070ff */
[----:B------:R4:W-:Y:S01]  /*32d0*/  @!P5 STG.E.U8 desc[UR18][R6.64], R31 ;  /* 0x0000001f0600d986 */ /* 0x0009e2000c101112 */
[----:B------:R-:W-:Y:S05]  /*32e0*/  @P3 BRA `(.L_x_40) ;  /* 0x0000000000043947 */ /* 0x000fea0003800000 */
[----:B------:R0:W5:Y:S02]  /*32f0*/  LDG.E.U8 R5, desc[UR18][R26.64+0x1] ;  /* 0x000001121a057981 */ /* 0x000164000c1e1100 */
.L_x_40:
[----:B------:R-:W-:Y:S05]  /*3300*/  BSYNC B1 ;  /* 0x0000000000017941 */ /* 0x000fea0003800000 */
.L_x_39:
[----:B-----5:R-:W-:Y:S01]  /*3310*/  LOP3.LUT R5, R5, 0xff, RZ, 0xc0, !PT ;  /* 0x000000ff05057812 */ /* 0x020fe200078ec0ff */
[----:B------:R-:W-:Y:S01]  /*3320*/  BSSY B1, `(.L_x_41) ;  /* 0x000000b000017945 */ /* 0x000fe20003800000 */
[----:B------:R-:W-:Y:S02]  /*3330*/  ISETP.LT.OR P4, PT, R29, 0x9, !P0 ;  /* 0x000000091d00780c */ /* 0x000fe40004781670 */
[----:B------:R-:W-:-:S05]  /*3340*/  F2FP.F16.E4M3.UNPACK_B R5, R5 ;  /* 0x00000005ff05723e */ /* 0x000fca00020006ff */
[----:B------:R-:W-:-:S05]  /*3350*/  HADD2.F32 R30, -RZ, R5.H0_H0 ;  /* 0x20000005ff1e7230 */ /* 0x000fca0000004100 */
[----:B------:R-:W-:-:S04]  /*3360*/  FMUL R5, R30, R9 ;  /* 0x000000091e057220 */ /* 0x000fc80000400000 */
[----:B------:R-:W-:-:S05]  /*3370*/  FFMA R5, R134, R8, R5 ;  /* 0x0000000886057223 */ /* 0x000fca0000000005 */
[----:B----4-:R-:W-:Y:S02]  /*3380*/  F2FP.SATFINITE.E4M3.F32.PACK_AB_MERGE_C R31, RZ, R5, RZ ;  /* 0x00000005ff1f723e */ /* 0x010fe400048070ff */
[----:B------:R-:W-:-:S03]  /*3390*/  PRMT R5, RZ, 0x7610, R5 ;  /* 0x00007610ff057816 */ /* 0x000fc60000000005 */
[----:B------:R4:W-:Y:S01]  /*33a0*/  @!P3 STG.E.U8 desc[UR18][R6.64+0x1], R31 ;  /* 0x0000011f0600b986 */ /* 0x0009e2000c101112 */
[----:B------:R-:W-:Y:S05]  /*33b0*/  @P4 BRA `(.L_x_42) ;  /* 0x0000000000044947 */ /* 0x000fea0003800000 */
[----:B------:R0:W5:Y:S02]  /*33c0*/  LDG.E.U8 R5, desc[UR18][R24.64+0x8] ;  /* 0x0000081218057981 */ /* 0x000164000c1e1100 */
.L_x_42:
[----:B------:R-:W-:Y:S05]  /*33d0*/  BSYNC B1 ;  /* 0x0000000000017941 */ /* 0x000fea0003800000 */
.L_x_41:
        /* <DEDUP_REMOVED lines=8> */
[----:B----4-:R-:W-:-:S05]  /*3460*/  F2FP.SATFINITE.E4M3.F32.PACK_AB_MERGE_C R31, RZ, R30, RZ ;  /* 0x0000001eff1f723e */ /* 0x010fca00048070ff */
[----:B------:R4:W-:Y:S01]  /*3470*/  @!P4 STG.E.U8 desc[UR18][R10.64+0x8], R31 ;  /* 0x0000081f0a00c986 */ /* 0x0009e2000c101112 */
[----:B------:R-:W-:Y:S05]  /*3480*/  @P3 BRA `(.L_x_44) ;  /* 0x0000000000043947 */ /* 0x000fea0003800000 */
[----:B------:R0:W5:Y:S02]  /*3490*/  LDG.E.U8 R5, desc[UR18][R24.64+0x9] ;  /* 0x0000091218057981 */ /* 0x000164000c1e1100 */
.L_x_44:
[----:B------:R-:W-:Y:S05]  /*34a0*/  BSYNC B1 ;  /* 0x0000000000017941 */ /* 0x000fea0003800000 */
.L_x_43:
        /* <DEDUP_REMOVED lines=12> */
.L_x_46:
[----:B------:R-:W-:Y:S05]  /*3570*/  BSYNC B1 ;  /* 0x0000000000017941 */ /* 0x000fea0003800000 */
.L_x_45:
        /* <DEDUP_REMOVED lines=12> */
.L_x_48:
[----:B------:R-:W-:Y:S05]  /*3640*/  BSYNC B1 ;  /* 0x0000000000017941 */ /* 0x000fea0003800000 */
.L_x_47:
        /* <DEDUP_REMOVED lines=12> */
.L_x_50:
[----:B------:R-:W-:Y:S05]  /*3710*/  BSYNC B1 ;  /* 0x0000000000017941 */ /* 0x000fea0003800000 */
.L_x_49:
        /* <DEDUP_REMOVED lines=12> */
.L_x_52:
[----:B------:R-:W-:Y:S05]  /*37e0*/  BSYNC B1 ;  /* 0x0000000000017941 */ /* 0x000fea0003800000 */
.L_x_51:
        /* <DEDUP_REMOVED lines=12> */
.L_x_54:
[----:B------:R-:W-:Y:S05]  /*38b0*/  BSYNC B1 ;  /* 0x0000000000017941 */ /* 0x000fea0003800000 */
.L_x_53:
        /* <DEDUP_REMOVED lines=12> */
.L_x_56:
[----:B------:R-:W-:Y:S05]  /*3980*/  BSYNC B1 ;  /* 0x0000000000017941 */ /* 0x000fea0003800000 */
.L_x_55:
        /* <DEDUP_REMOVED lines=12> */
.L_x_58:
[----:B------:R-:W-:Y:S05]  /*3a50*/  BSYNC B1 ;  /* 0x0000000000017941 */ /* 0x000fea0003800000 */
.L_x_57:
        /* <DEDUP_REMOVED lines=12> */
.L_x_60:
[----:B------:R-:W-:Y:S05]  /*3b20*/  BSYNC B1 ;  /* 0x0000000000017941 */ /* 0x000fea0003800000 */
.L_x_59:
        /* <DEDUP_REMOVED lines=12> */
.L_x_62:
[----:B------:R-:W-:Y:S05]  /*3bf0*/  BSYNC B1 ;  /* 0x0000000000017941 */ /* 0x000fea0003800000 */
.L_x_61:
        /* <DEDUP_REMOVED lines=12> */
.L_x_64:
[----:B------:R-:W-:Y:S05]  /*3cc0*/  BSYNC B1 ;  /* 0x0000000000017941 */ /* 0x000fea0003800000 */
.L_x_63:
        /* <DEDUP_REMOVED lines=12> */
.L_x_66:
[----:B------:R-:W-:Y:S05]  /*3d90*/  BSYNC B1 ;  /* 0x0000000000017941 */ /* 0x000fea0003800000 */
.L_x_65:
        /* <DEDUP_REMOVED lines=12> */
.L_x_68:
[----:B------:R-:W-:Y:S05]  /*3e60*/  BSYNC B1 ;  /* 0x0000000000017941 */ /* 0x000fea0003800000 */
.L_x_67:
        /* <DEDUP_REMOVED lines=12> */
.L_x_70:
[----:B------:R-:W-:Y:S05]  /*3f30*/  BSYNC B1 ;  /* 0x0000000000017941 */ /* 0x000fea0003800000 */
.L_x_69:
        /* <DEDUP_REMOVED lines=12> */
.L_x_72:
[----:B------:R-:W-:Y:S05]  /*4000*/  BSYNC B1 ;  /* 0x0000000000017941 */ /* 0x000fea0003800000 */
.L_x_71:
        /* <DEDUP_REMOVED lines=12> */
.L_x_74:
[----:B------:R-:W-:Y:S05]  /*40d0*/  BSYNC B1 ;  /* 0x0000000000017941 */ /* 0x000fea0003800000 */
.L_x_73:
        /* <DEDUP_REMOVED lines=12> */
.L_x_76:
[----:B------:R-:W-:Y:S05]  /*41a0*/  BSYNC B1 ;  /* 0x0000000000017941 */ /* 0x000fea0003800000 */
.L_x_75:
        /* <DEDUP_REMOVED lines=12> */
.L_x_78:
[----:B------:R-:W-:Y:S05]  /*4270*/  BSYNC B1 ;  /* 0x0000000000017941 */ /* 0x000fea0003800000 */
.L_x_77:
        /* <DEDUP_REMOVED lines=12> */
.L_x_80:
[----:B------:R-:W-:Y:S05]  /*4340*/  BSYNC B1 ;  /* 0x0000000000017941 */ /* 0x000fea0003800000 */
.L_x_79:
        /* <DEDUP_REMOVED lines=12> */
.L_x_82:
[----:B------:R-:W-:Y:S05]  /*4410*/  BSYNC B1 ;  /* 0x0000000000017941 */ /* 0x000fea0003800000 */
.L_x_81:
        /* <DEDUP_REMOVED lines=12> */
.L_x_84:
[----:B------:R-:W-:Y:S05]  /*44e0*/  BSYNC B1 ;  /* 0x0000000000017941 */ /* 0x000fea0003800000 */
.L_x_83:
        /* <DEDUP_REMOVED lines=12> */
.L_x_86:
[----:B------:R-:W-:Y:S05]  /*45b0*/  BSYNC B1 ;  /* 0x0000000000017941 */ /* 0x000fea0003800000 */
.L_x_85:
        /* <DEDUP_REMOVED lines=12> */
.L_x_88:
[----:B------:R-:W-:Y:S05]  /*4680*/  BSYNC B1 ;  /* 0x0000000000017941 */ /* 0x000fea0003800000 */
.L_x_87:
        /* <DEDUP_REMOVED lines=12> */
.L_x_90:
[----:B------:R-:W-:Y:S05]  /*4750*/  BSYNC B1 ;  /* 0x0000000000017941 */ /* 0x000fea0003800000 */
.L_x_89:
        /* <DEDUP_REMOVED lines=12> */
.L_x_92:
[----:B------:R-:W-:Y:S05]  /*4820*/  BSYNC B1 ;  /* 0x0000000000017941 */ /* 0x000fea0003800000 */
.L_x_91:
        /* <DEDUP_REMOVED lines=12> */
.L_x_94:
[----:B------:R-:W-:Y:S05]  /*48f0*/  BSYNC B1 ;  /* 0x0000000000017941 */ /* 0x000fea0003800000 */
.L_x_93:
        /* <DEDUP_REMOVED lines=12> */
.L_x_96:
[----:B------:R-:W-:Y:S05]  /*49c0*/  BSYNC B1 ;  /* 0x0000000000017941 */ /* 0x000fea0003800000 */
.L_x_95:
        /* <DEDUP_REMOVED lines=12> */
.L_x_98:
[----:B------:R-:W-:Y:S05]  /*4a90*/  BSYNC B1 ;  /* 0x0000000000017941 */ /* 0x000fea0003800000 */
.L_x_97:
        /* <DEDUP_REMOVED lines=12> */
.L_x_100:
[----:B------:R-:W-:Y:S05]  /*4b60*/  BSYNC B1 ;  /* 0x0000000000017941 */ /* 0x000fea0003800000 */
.L_x_99:
        /* <DEDUP_REMOVED lines=12> */
.L_x_102:
[----:B------:R-:W-:Y:S05]  /*4c30*/  BSYNC B1 ;  /* 0x0000000000017941 */ /* 0x000fea0003800000 */
.L_x_101:
        /* <DEDUP_REMOVED lines=12> */
.L_x_104:
[----:B------:R-:W-:Y:S05]  /*4d00*/  BSYNC B1 ;  /* 0x0000000000017941 */ /* 0x000fea0003800000 */
.L_x_103:
        /* <DEDUP_REMOVED lines=12> */
.L_x_106:
[----:B------:R-:W-:Y:S05]  /*4dd0*/  BSYNC B1 ;  /* 0x0000000000017941 */ /* 0x000fea0003800000 */
.L_x_105:
        /* <DEDUP_REMOVED lines=12> */
.L_x_108:
[----:B------:R-:W-:Y:S05]  /*4ea0*/  BSYNC B1 ;  /* 0x0000000000017941 */ /* 0x000fea0003800000 */
.L_x_107:
        /* <DEDUP_REMOVED lines=12> */
.L_x_110:
[----:B------:R-:W-:Y:S05]  /*4f70*/  BSYNC B1 ;  /* 0x0000000000017941 */ /* 0x000fea0003800000 */
.L_x_109:
        /* <DEDUP_REMOVED lines=12> */
.L_x_112:
[----:B------:R-:W-:Y:S05]  /*5040*/  BSYNC B1 ;  /* 0x0000000000017941 */ /* 0x000fea0003800000 */
.L_x_111:
        /* <DEDUP_REMOVED lines=12> */
.L_x_114:
[----:B------:R-:W-:Y:S05]  /*5110*/  BSYNC B1 ;  /* 0x0000000000017941 */ /* 0x000fea0003800000 */
.L_x_113:
        /* <DEDUP_REMOVED lines=12> */
.L_x_116:
[----:B------:R-:W-:Y:S05]  /*51e0*/  BSYNC B1 ;  /* 0x0000000000017941 */ /* 0x000fea0003800000 */
.L_x_115:
        /* <DEDUP_REMOVED lines=12> */
.L_x_118:
[----:B------:R-:W-:Y:S05]  /*52b0*/  BSYNC B1 ;  /* 0x0000000000017941 */ /* 0x000fea0003800000 */
.L_x_117:
        /* <DEDUP_REMOVED lines=12> */
.L_x_120:
[----:B------:R-:W-:Y:S05]  /*5380*/  BSYNC B1 ;  /* 0x0000000000017941 */ /* 0x000fea0003800000 */
.L_x_119:
        /* <DEDUP_REMOVED lines=12> */
.L_x_122:
[----:B------:R-:W-:Y:S05]  /*5450*/  BSYNC B1 ;  /* 0x0000000000017941 */ /* 0x000fea0003800000 */
.L_x_121:
        /* <DEDUP_REMOVED lines=12> */
.L_x_124:
[----:B------:R-:W-:Y:S05]  /*5520*/  BSYNC B1 ;  /* 0x0000000000017941 */ /* 0x000fea0003800000 */
.L_x_123:
        /* <DEDUP_REMOVED lines=12> */
.L_x_126:
[----:B------:R-:W-:Y:S05]  /*55f0*/  BSYNC B1 ;  /* 0x0000000000017941 */ /* 0x000fea0003800000 */
.L_x_125:
        /* <DEDUP_REMOVED lines=12> */
.L_x_128:
[----:B------:R-:W-:Y:S05]  /*56c0*/  BSYNC B1 ;  /* 0x0000000000017941 */ /* 0x000fea0003800000 */
.L_x_127:
        /* <DEDUP_REMOVED lines=12> */
.L_x_130:
[----:B------:R-:W-:Y:S05]  /*5790*/  BSYNC B1 ;  /* 0x0000000000017941 */ /* 0x000fea0003800000 */
.L_x_129:
        /* <DEDUP_REMOVED lines=12> */
.L_x_132:
[----:B------:R-:W-:Y:S05]  /*5860*/  BSYNC B1 ;  /* 0x0000000000017941 */ /* 0x000fea0003800000 */
.L_x_131:
        /* <DEDUP_REMOVED lines=12> */
.L_x_134:
[----:B------:R-:W-:Y:S05]  /*5930*/  BSYNC B1 ;  /* 0x0000000000017941 */ /* 0x000fea0003800000 */
.L_x_133:
        /* <DEDUP_REMOVED lines=12> */
.L_x_136:
[----:B------:R-:W-:Y:S05]  /*5a00*/  BSYNC B1 ;  /* 0x0000000000017941 */ /* 0x000fea0003800000 */
.L_x_135:
        /* <DEDUP_REMOVED lines=12> */
.L_x_138:
[----:B------:R-:W-:Y:S05]  /*5ad0*/  BSYNC B1 ;  /* 0x0000000000017941 */ /* 0x000fea0003800000 */
.L_x_137:
        /* <DEDUP_REMOVED lines=12> */
.L_x_140:
[----:B------:R-:W-:Y:S05]  /*5ba0*/  BSYNC B1 ;  /* 0x0000000000017941 */ /* 0x000fea0003800000 */
.L_x_139:
        /* <DEDUP_REMOVED lines=12> */
.L_x_142:
[----:B------:R-:W-:Y:S05]  /*5c70*/  BSYNC B1 ;  /* 0x0000000000017941 */ /* 0x000fea0003800000 */
.L_x_141:
        /* <DEDUP_REMOVED lines=12> */
.L_x_144:
[----:B------:R-:W-:Y:S05]  /*5d40*/  BSYNC B1 ;  /* 0x0000000000017941 */ /* 0x000fea0003800000 */
.L_x_143:
[----:B-----5:R-:W-:Y:S01]  /*5d50*/  LOP3.LUT R5, R5, 0xff, RZ, 0xc0, !PT ;  /* 0x000000ff05057812 */ /* 0x020fe200078ec0ff */
[----:B------:R-:W-:Y:S01]  /*5d60*/  BSSY B1, `(.L_x_145) ;  /* 0x000000b000017945 */ /* 0x000fe20003800000 */
[----:B------:R-:W-:Y:S02]  /*5d70*/  ISETP.LT.OR P4, PT, R29, 0x71, !P0 ;  /* 0x000000711d00780c */ /* 0x000fe40004781670 */
[----:B------:R-:W-:-:S05]  /*5d80*/  F2FP.F16.E4M3.UNPACK_B R5, R5 ;  /* 0x00000005ff05723e */ /* 0x000fca00020006ff */
[----:B------:R-:W-:-:S05]  /*5d90*/  HADD2.F32 R18, -RZ, R5.H0_H0 ;  /* 0x20000005ff127230 */ /* 0x000fca0000004100 */
[----:B------:R-:W-:-:S04]  /*5da0*/  FMUL R5, R18, R9 ;  /* 0x0000000912057220 */ /* 0x000fc80000400000 */
[----:B------:R-:W-:-:S05]  /*5db0*/  FFMA R5, R20, R8, R5 ;  /* 0x0000000814057223 */ /* 0x000fca0000000005 */
[----:B0-----:R-:W-:Y:S02]  /*5dc0*/  F2FP.SATFINITE.E4M3.F32.PACK_AB_MERGE_C R23, RZ, R5, RZ ;  /* 0x00000005ff17723e */ /* 0x001fe400048070ff */
[----:B------:R-:W-:-:S03]  /*5dd0*/  PRMT R5, RZ, 0x7610, R5 ;  /* 0x00007610ff057816 */ /* 0x000fc60000000005 */
[----:B------:R0:W-:Y:S01]  /*5de0*/  @!P3 STG.E.U8 desc[UR18][R6.64+0x69], R23 ;  /* 0x000069170600b986 */ /* 0x0001e2000c101112 */
[----:B------:R-:W-:Y:S05]  /*5df0*/  @P4 BRA `(.L_x_146) ;  /* 0x0000000000044947 */ /* 0x000fea0003800000 */
[----:B------:R0:W5:Y:S02]  /*5e00*/  LDG.E.U8 R5, desc[UR18][R24.64+0x70] ;  /* 0x0000701218057981 */ /* 0x000164000c1e1100 */
.L_x_146:
[----:B------:R-:W-:Y:S05]  /*5e10*/  BSYNC B1 ;  /* 0x0000000000017941 */ /* 0x000fea0003800000 */
.L_x_145:
        /* <DEDUP_REMOVED lines=12> */
.L_x_148:
[----:B------:R-:W-:Y:S05]  /*5ee0*/  BSYNC B1 ;  /* 0x0000000000017941 */ /* 0x000fea0003800000 */
.L_x_147:
        /* <DEDUP_REMOVED lines=12> */
.L_x_150:
[----:B------:R-:W-:Y:S05]  /*5fb0*/  BSYNC B1 ;  /* 0x0000000000017941 */ /* 0x000fea0003800000 */
.L_x_149:
        /* <DEDUP_REMOVED lines=8> */
[----:B0-----:R-:W-:-:S05]  /*6040*/  F2FP.SATFINITE.E4M3.F32.PACK_AB_MERGE_C R17, RZ, R18, RZ ;  /* 0x00000012ff11723e */ /* 0x001fca00048070ff */
[----:B------:R0:W-:Y:S01]  /*6050*/  @!P4 STG.E.U8 desc[UR18][R6.64+0x70], R17 ;  /* 0x000070110600c986 */ /* 0x0001e2000c101112 */
[----:B------:R-:W-:Y:S05]  /*6060*/  @P3 BRA `(.L_x_152) ;  /* 0x0000000000043947 */ /* 0x000fea0003800000 */
[----:B------:R0:W5:Y:S02]  /*6070*/  LDG.E.U8 R5, desc[UR18][R26.64+0x71] ;  /* 0x000071121a057981 */ /* 0x000164000c1e1100 */
.L_x_152:
[----:B------:R-:W-:Y:S05]  /*6080*/  BSYNC B1 ;  /* 0x0000000000017941 */ /* 0x000fea0003800000 */
.L_x_151:
        /* <DEDUP_REMOVED lines=12> */
.L_x_154:
[----:B------:R-:W-:Y:S05]  /*6150*/  BSYNC B1 ;  /* 0x0000000000017941 */ /* 0x000fea0003800000 */
.L_x_153:
        /* <DEDUP_REMOVED lines=12> */
.L_x_156:
[----:B------:R-:W-:Y:S05]  /*6220*/  BSYNC B1 ;  /* 0x0000000000017941 */ /* 0x000fea0003800000 */
.L_x_155:
        /* <DEDUP_REMOVED lines=12> */
.L_x_158:
[----:B------:R-:W-:Y:S05]  /*62f0*/  BSYNC B1 ;  /* 0x0000000000017941 */ /* 0x000fea0003800000 */
.L_x_157:
[----:B-----5:R-:W-:Y:S01]  /*6300*/  LOP3.LUT R5, R5, 0xff, RZ, 0xc0, !PT ;  /* 0x000000ff05057812 */ /* 0x020fe200078ec0ff */
[----:B------:R-:W-:Y:S01]  /*6310*/  BSSY B1, `(.L_x_159) ;  /* 0x000000b000017945 */ /* 0x000fe20003800000 */
[----:B------:R-:W-:Y:S02]  /*6320*/  ISETP.LT.OR P1, PT, R29, 0x7a, !P1 ;  /* 0x0000007a1d00780c */ /* 0x000fe40004f21670 */
[----:B------:R-:W-:-:S05]  /*6330*/  F2FP.F16.E4M3.UNPACK_B R5, R5 ;  /* 0x00000005ff05723e */ /* 0x000fca00020006ff */
[----:B01--4-:R-:W-:Y:S01]  /*6340*/  HADD2.F32 R10, -RZ, R5.H0_H0 ;  /* 0x20000005ff0a7230 */ /* 0x013fe20000004100 */
[----:B------:R-:W-:-:S04]  /*6350*/  PRMT R5, RZ, 0x7610, R5 ;  /* 0x00007610ff057816 */ /* 0x000fc80000000005 */
[----:B------:R-:W-:-:S04]  /*6360*/  FMUL R10, R10, R9 ;  /* 0x000000090a0a7220 */ /* 0x000fc80000400000 */
[----:B------:R-:W-:-:S05]  /*6370*/  FFMA R10, R15, R8, R10 ;  /* 0x000000080f0a7223 */ /* 0x000fca000000000a */
[----:B------:R-:W-:-:S05]  /*6380*/  F2FP.SATFINITE.E4M3.F32.PACK_AB_MERGE_C R11, RZ, R10, RZ ;  /* 0x0000000aff0b723e */ /* 0x000fca00048070ff */
[----:B------:R0:W-:Y:S01]  /*6390*/  @!P3 STG.E.U8 desc[UR18][R6.64+0x78], R11 ;  /* 0x0000780b0600b986 */ /* 0x0001e2000c101112 */
[----:B------:R-:W-:Y:S05]  /*63a0*/  @P1 BRA `(.L_x_160) ;  /* 0x0000000000041947 */ /* 0x000fea0003800000 */
[----:B------:R1:W5:Y:S02]  /*63b0*/  LDG.E.U8 R5, desc[UR18][R26.64+0x79] ;  /* 0x000079121a057981 */ /* 0x000364000c1e1100 */
.L_x_160:
[----:B------:R-:W-:Y:S05]  /*63c0*/  BSYNC B1 ;  /* 0x0000000000017941 */ /* 0x000fea0003800000 */
.L_x_159:
[----:B------:R-:W-:Y:S05]  /*63d0*/  @P1 BRA `(.L_x_161) ;  /* 0x0000001000281947 */ /* 0x000fea0003800000 */
[----:B-----5:R-:W-:-:S04]  /*63e0*/  LOP3.LUT R5, R5, 0xff, RZ, 0xc0, !PT ;  /* 0x000000ff05057812 */ /* 0x020fc800078ec0ff */
[----:B------:R-:W-:-:S05]  /*63f0*/  F2FP.F16.E4M3.UNPACK_B R5, R5 ;  /* 0x00000005ff05723e */ /* 0x000fca00020006ff */
[----:B------:R-:W-:-:S05]  /*6400*/  HADD2.F32 R10, -RZ, R5.H0_H0 ;  /* 0x20000005ff0a7230 */ /* 0x000fca0000004100 */
[----:B------:R-:W-:-:S04]  /*6410*/  FMUL R5, R10, R9 ;  /* 0x000000090a057220 */ /* 0x000fc80000400000 */
[----:B------:R-:W-:-:S05]  /*6420*/  FFMA R5, R14, R8, R5 ;  /* 0x000000080e057223 */ /* 0x000fca0000000005 */
[----:B------:R-:W-:-:S05]  /*6430*/  F2FP.SATFINITE.E4M3.F32.PACK_AB_MERGE_C R5, RZ, R5, RZ ;  /* 0x00000005ff05723e */ /* 0x000fca00048070ff */
[----:B------:R4:W-:Y:S01]  /*6440*/  STG.E.U8 desc[UR18][R6.64+0x79], R5 ;  /* 0x0000790506007986 */ /* 0x0009e2000c101112 */
[----:B------:R-:W-:Y:S05]  /*6450*/  BRA `(.L_x_161) ;  /* 0x0000001000087947 */ /* 0x000fea0003800000 */
.L_x_32:
[----:B------:R-:W-:Y:S01]  /*6460*/  ISETP.GE.AND P1, PT, R36, 0x1, PT ;  /* 0x000000012400780c */ /* 0x000fe20003f26270 */
[-C--:B--2---:R-:W-:Y:S01]  /*6470*/  FMUL R141, R141, R8.reuse ;  /* 0x000000088d8d7220 */ /* 0x084fe20000400000 */
[-C--:B------:R-:W-:Y:S01]  /*6480*/  FMUL R136, R136, R8.reuse ;  /* 0x0000000888887220 */ /* 0x080fe20000400000 */
[----:B------:R-:W-:Y:S01]  /*6490*/  ISETP.GE.AND P0, PT, R36, 0x9, PT ;  /* 0x000000092400780c */ /* 0x000fe20003f06270 */
[-C--:B------:R-:W-:Y:S01]  /*64a0*/  FMUL R139, R139, R8.reuse ;  /* 0x000000088b8b7220 */ /* 0x080fe20000400000 */
[C---:B------:R-:W-:Y:S01]  /*64b0*/  ISETP.LT.OR P4, PT, R29.reuse, 0x1, !P1 ;  /* 0x000000011d00780c */ /* 0x040fe20004f81670 */
[-C--:B------:R-:W-:Y:S01]  /*64c0*/  FMUL R134, R134, R8.reuse ;  /* 0x0000000886867220 */ /* 0x080fe20000400000 */
[----:B------:R-:W-:Y:S01]  /*64d0*/  ISETP.LT.OR P5, PT, R29, 0x2, !P1 ;  /* 0x000000021d00780c */ /* 0x000fe20004fa1670 */
[-C--:B------:R-:W-:Y:S01]  /*64e0*/  FMUL R137, R137, R8.reuse ;  /* 0x0000000889897220 */ /* 0x080fe20000400000 */
[----:B------:R-:W-:Y:S01]  /*64f0*/  F2FP.SATFINITE.E4M3.F32.PACK_AB_MERGE_C R141, RZ, R141, RZ ;  /* 0x0000008dff8d723e */ /* 0x000fe200048070ff */
[----:B------:R-:W-:Y:S01]  /*6500*/  FMUL R132, R132, R8 ;  /* 0x0000000884847220 */ /* 0x000fe20000400000 */
[----:B------:R-:W-:Y:S01]  /*6510*/  F2FP.SATFINITE.E4M3.F32.PACK_AB_MERGE_C R5, RZ, R136, RZ ;  /* 0x00000088ff05723e */ /* 0x000fe200048070ff */
[-C--:B------:R-:W-:Y:S01]  /*6520*/  FMUL R135, R135, R8.reuse ;  /* 0x0000000887877220 */ /* 0x080fe20000400000 */
[C---:B------:R-:W-:Y:S01]  /*6530*/  ISETP.LT.OR P3, PT, R29.reuse, 0x1, !P0 ;  /* 0x000000011d00780c */ /* 0x040fe20004761670 */
[-C--:B------:R-:W-:Y:S01]  /*6540*/  FMUL R130, R130, R8.reuse ;  /* 0x0000000882827220 */ /* 0x080fe20000400000 */
[----:B------:R-:W-:Y:S01]  /*6550*/  ISETP.LT.OR P6, PT, R29, 0xa, !P1 ;  /* 0x0000000a1d00780c */ /* 0x000fe20004fc1670 */
[-C--:B------:R-:W-:Y:S01]  /*6560*/  FMUL R133, R133, R8.reuse ;  /* 0x0000000885857220 */ /* 0x080fe20000400000 */
[----:B------:R-:W-:Y:S01]  /*6570*/  F2FP.SATFINITE.E4M3.F32.PACK_AB_MERGE_C R139, RZ, R139, RZ ;  /* 0x0000008bff8b723e */ /* 0x000fe200048070ff */
[----:B------:R-:W-:Y:S01]  /*6580*/  @!P4 STG.E.U8 desc[UR18][R10.64], R141 ;  /* 0x0000008d0a00c986 */ /* 0x000fe2000c101112 */
[C---:B------:R-:W-:Y:S01]  /*6590*/  ISETP.LT.OR P4, PT, R29.reuse, 0x2, !P0 ;  /* 0x000000021d00780c */ /* 0x040fe20004781670 */
[----:B------:R-:W-:Y:S01]  /*65a0*/  FMUL R128, R128, R8 ;  /* 0x0000000880807220 */ /* 0x000fe20000400000 */
[----:B------:R-:W-:Y:S01]  /*65b0*/  F2FP.SATFINITE.E4M3.F32.PACK_AB_MERGE_C R25, RZ, R134, RZ ;  /* 0x00000086ff19723e */ /* 0x000fe200048070ff */
[----:B------:R0:W-:Y:S01]  /*65c0*/  @!P5 STG.E.U8 desc[UR18][R10.64+0x1], R5 ;  /* 0x000001050a00d986 */ /* 0x0001e2000c101112 */
[----:B------:R-:W-:Y:S01]  /*65d0*/  ISETP.LT.OR P5, PT, R29, 0x9, !P1 ;  /* 0x000000091d00780c */ /* 0x000fe20004fa1670 */
[-C--:B------:R-:W-:Y:S01]  /*65e0*/  FMUL R131, R131, R8.reuse ;  /* 0x0000000883837220 */ /* 0x080fe20000400000 */
[----:B------:R-:W-:Y:S01]  /*65f0*/  F2FP.SATFINITE.E4M3.F32.PACK_AB_MERGE_C R137, RZ, R137, RZ ;  /* 0x00000089ff89723e */ /* 0x000fe200048070ff */
[----:B------:R-:W-:Y:S01]  /*6600*/  @!P3 STG.E.U8 desc[UR18][R6.64], R139 ;  /* 0x0000008b0600b986 */ /* 0x000fe2000c101112 */
[----:B------:R-:W-:Y:S01]  /*6610*/  ISETP.LT.OR P3, PT, R29, 0x9, !P0 ;  /* 0x000000091d00780c */ /* 0x000fe20004761670 */
[-C--:B------:R-:W-:Y:S01]  /*6620*/  FMUL R126, R126, R8.reuse ;  /* 0x000000087e7e7220 */ /* 0x080fe20000400000 */
[----:B------:R-:W-:Y:S01]  /*6630*/  F2FP.SATFINITE.E4M3.F32.PACK_AB_MERGE_C R135, RZ, R135, RZ ;  /* 0x00000087ff87723e */ /* 0x000fe200048070ff */
[-C--:B------:R-:W-:Y:S01]  /*6640*/  FMUL R129, R129, R8.reuse ;  /* 0x0000000881817220 */ /* 0x080fe20000400000 */
[----:B------:R-:W-:Y:S01]  /*6650*/  F2FP.SATFINITE.E4M3.F32.PACK_AB_MERGE_C R133, RZ, R133, RZ ;  /* 0x00000085ff85723e */ /* 0x000fe200048070ff */
[----:B------:R1:W-:Y:S01]  /*6660*/  @!P4 STG.E.U8 desc[UR18][R6.64+0x1], R25 ;  /* 0x000001190600c986 */ /* 0x0003e2000c101112 */
[C---:B------:R-:W-:Y:S01]  /*6670*/  ISETP.LT.OR P4, PT, R29.reuse, 0xa, !P0 ;  /* 0x0000000a1d00780c */ /* 0x040fe20004781670 */
[----:B------:R-:W-:Y:S01]  /*6680*/  FMUL R124, R124, R8 ;  /* 0x000000087c7c7220 */ /* 0x000fe20000400000 */
[----:B0-----:R-:W-:Y:S01]  /*6690*/  F2FP.SATFINITE.E4M3.F32.PACK_AB_MERGE_C R5, RZ, R132, RZ ;  /* 0x00000084ff05723e */ /* 0x001fe200048070ff */
[----:B------:R-:W-:Y:S01]  /*66a0*/  @!P5 STG.E.U8 desc[UR18][R10.64+0x8], R137 ;  /* 0x000008890a00d986 */ /* 0x000fe2000c101112 */
[----:B------:R-:W-:Y:S01]  /*66b0*/  ISETP.LT.OR P5, PT, R29, 0x11, !P1 ;  /* 0x000000111d00780c */ /* 0x000fe20004fa1670 */
[-C--:B------:R-:W-:Y:S01]  /*66c0*/  FMUL R127, R127, R8.reuse ;  /* 0x000000087f7f7220 */ /* 0x080fe20000400000 */
[----:B------:R-:W-:Y:S01]  /*66d0*/  F2FP.SATFINITE.E4M3.F32.PACK_AB_MERGE_C R131, RZ, R131, RZ ;  /* 0x00000083ff83723e */ /* 0x000fe200048070ff */
[----:B------:R0:W-:Y:S01]  /*66e0*/  @!P6 STG.E.U8 desc[UR18][R10.64+0x9], R5 ;  /* 0x000009050a00e986 */ /* 0x0001e2000c101112 */
[----:B------:R-:W-:Y:S01]  /*66f0*/  ISETP.LT.OR P6, PT, R29, 0x12, !P1 ;  /* 0x000000121d00780c */ /* 0x000fe20004fc1670 */
[----:B------:R-:W-:Y:S01]  /*6700*/  FMUL R122, R122, R8 ;  /* 0x000000087a7a7220 */ /* 0x000fe20000400000 */
[----:B------:R-:W-:Y:S01]  /*6710*/  F2FP.SATFINITE.E4M3.F32.PACK_AB_MERGE_C R129, RZ, R129, RZ ;  /* 0x00000081ff81723e */ /* 0x000fe200048070ff */
[----:B------:R-:W-:Y:S01]  /*6720*/  @!P3 STG.E.U8 desc[UR18][R6.64+0x8], R135 ;  /* 0x000008870600b986 */ /* 0x000fe2000c101112 */
[----:B-1----:R-:W-:Y:S01]  /*6730*/  F2FP.SATFINITE.E4M3.F32.PACK_AB_MERGE_C R25, RZ, R130, RZ ;  /* 0x00000082ff19723e */ /* 0x002fe200048070ff */
[-C--:B------:R-:W-:Y:S01]  /*6740*/  FMUL R125, R125, R8.reuse ;  /* 0x000000087d7d7220 */ /* 0x080fe20000400000 */
[C---:B------:R-:W-:Y:S01]  /*6750*/  ISETP.LT.OR P3, PT, R29.reuse, 0x11, !P0 ;  /* 0x000000111d00780c */ /* 0x040fe20004761670 */
[-C--:B------:R-:W-:Y:S01]  /*6760*/  FMUL R120, R120, R8.reuse ;  /* 0x0000000878787220 */ /* 0x080fe20000400000 */
[----:B------:R-:W-:Y:S01]  /*6770*/  F2FP.SATFINITE.E4M3.F32.PACK_AB_MERGE_C R127, RZ, R127, RZ ;  /* 0x0000007fff7f723e */ /* 0x000fe200048070ff */
[----:B------:R1:W-:Y:S01]  /*6780*/  @!P4 STG.E.U8 desc[UR18][R6.64+0x9], R25 ;  /* 0x000009190600c986 */ /* 0x0003e2000c101112 */
[----:B------:R-:W-:Y:S01]  /*6790*/  ISETP.LT.OR P4, PT, R29, 0x12, !P0 ;  /* 0x000000121d00780c */ /* 0x000fe20004781670 */
[----:B------:R-:W-:Y:S01]  /*67a0*/  FMUL R123, R123, R8 ;  /* 0x000000087b7b7220 */ /* 0x000fe20000400000 */
[----:B0-----:R-:W-:Y:S01]  /*67b0*/  F2FP.SATFINITE.E4M3.F32.PACK_AB_MERGE_C R5, RZ, R128, RZ ;  /* 0x00000080ff05723e */ /* 0x001fe200048070ff */
[----:B------:R-:W-:Y:S01]  /*67c0*/  @!P5 STG.E.U8 desc[UR18][R10.64+0x10], R133 ;  /* 0x000010850a00d986 */ /* 0x000fe2000c101112 */
[C---:B------:R-:W-:Y:S01]  /*67d0*/  ISETP.LT.OR P5, PT, R29.reuse, 0x19, !P1 ;  /* 0x000000191d00780c */ /* 0x040fe20004fa1670 */
[-C--:B------:R-:W-:Y:S01]  /*67e0*/  FMUL R118, R118, R8.reuse ;  /* 0x0000000876767220 */ /* 0x080fe20000400000 */
[----:B------:R-:W-:Y:S01]  /*67f0*/  F2FP.SATFINITE.E4M3.F32.PACK_AB_MERGE_C R125, RZ, R125, RZ ;  /* 0x0000007dff7d723e */ /* 0x000fe200048070ff */
[----:B------:R0:W-:Y:S01]  /*6800*/  @!P6 STG.E.U8 desc[UR18][R10.64+0x11], R5 ;  /* 0x000011050a00e986 */ /* 0x0001e2000c101112 */
[----:B------:R-:W-:Y:S01]  /*6810*/  ISETP.LT.OR P6, PT, R29, 0x1a, !P1 ;  /* 0x0000001a1d00780c */ /* 0x000fe20004fc1670 */
[-C--:B------:R-:W-:Y:S01]  /*6820*/  FMUL R121, R121, R8.reuse ;  /* 0x0000000879797220 */ /* 0x080fe20000400000 */
[----:B------:R-:W-:Y:S01]  /*6830*/  FMUL R116, R116, R8 ;  /* 0x0000000874747220 */ /* 0x000fe20000400000 */
[----:B-1----:R-:W-:Y:S01]  /*6840*/  F2FP.SATFINITE.E4M3.F32.PACK_AB_MERGE_C R25, RZ, R126, RZ ;  /* 0x0000007eff19723e */ /* 0x002fe200048070ff */
[----:B------:R-:W-:Y:S01]  /*6850*/  @!P3 STG.E.U8 desc[UR18][R6.64+0x10], R131 ;  /* 0x000010830600b986 */ /* 0x000fe2000c101112 */
[----:B------:R-:W-:Y:S01]  /*6860*/  ISETP.LT.OR P3, PT, R29, 0x19, !P0 ;  /* 0x000000191d00780c */ /* 0x000fe20004761670 */
        /* <DEDUP_REMOVED lines=35> */
[----:B------:R-:W-:Y:S01]  /*6aa0*/  ISETP.LT.OR P3, PT, R29, 0x29, !P0 ;  /* 0x000000291d00780c */ /* 0x000fe20004761670 */
[-C--:B------:R-:W-:Y:S01]  /*6ab0*/  FMUL R109, R109, R8.reuse ;  /* 0x000000086d6d7220 */ /* 0x080fe20000400000 */
[-C--:B------:R-:W-:Y:S01]  /*6ac0*/  FMUL R104, R104, R8.reuse ;  /* 0x0000000868687220 */ /* 0x080fe20000400000 */
        /* <DEDUP_REMOVED lines=104> */
[----:B------:R-:W-:-:S02]  /*7150*/  ISETP.LT.OR P3, PT, R29, 0x59, !P0 ;  /* 0x000000591d00780c */ /* 0x000fc40004761670 */
[----:B------:R-:W-:Y:S01]  /*7160*/  F2FP.SATFINITE.E4M3.F32.PACK_AB_MERGE_C R19, RZ, R19, RZ ;  /* 0x00000013ff13723e */ /* 0x000fe200048070ff */
[----:B------:R1:W-:Y:S01]  /*7170*/  @!P4 STG.E.U8 desc[UR18][R6.64+0x51], R25 ;  /* 0x000051190600c986 */ /* 0x0003e2000c101112 */
[C---:B------:R-:W-:Y:S02]  /*7180*/  ISETP.LT.OR P4, PT, R29.reuse, 0x5a, !P0 ;  /* 0x0000005a1d00780c */ /* 0x040fe40004781670 */
[----:B0-----:R-:W-:Y:S01]  /*7190*/  F2FP.SATFINITE.E4M3.F32.PACK_AB_MERGE_C R5, RZ, R92, RZ ;  /* 0x0000005cff05723e */ /* 0x001fe200048070ff */
[----:B------:R-:W-:Y:S01]  /*71a0*/  @!P5 STG.E.U8 desc[UR18][R10.64+0x58], R97 ;  /* 0x000058610a00d986 */ /* 0x000fe2000c101112 */
[C---:B------:R-:W-:Y:S02]  /*71b0*/  ISETP.LT.OR P5, PT, R29.reuse, 0x61, !P1 ;  /* 0x000000611d00780c */ /* 0x040fe40004fa1670 */
[----:B------:R-:W-:Y:S01]  /*71c0*/  F2FP.SATFINITE.E4M3.F32.PACK_AB_MERGE_C R13, RZ, R13, RZ ;  /* 0x0000000dff0d723e */ /* 0x000fe200048070ff */
[----:B------:R0:W-:Y:S01]  /*71d0*/  @!P6 STG.E.U8 desc[UR18][R10.64+0x59], R5 ;  /* 0x000059050a00e986 */ /* 0x0001e2000c101112 */
[----:B------:R-:W-:-:S02]  /*71e0*/  ISETP.LT.OR P6, PT, R29, 0x62, !P1 ;  /* 0x000000621d00780c */ /* 0x000fc40004fc1670 */
[----:B------:R-:W-:Y:S01]  /*71f0*/  F2FP.SATFINITE.E4M3.F32.PACK_AB_MERGE_C R15, RZ, R15, RZ ;  /* 0x0000000fff0f723e */ /* 0x000fe200048070ff */
[----:B------:R-:W-:Y:S01]  /*7200*/  @!P3 STG.E.U8 desc[UR18][R6.64+0x58], R95 ;  /* 0x0000585f0600b986 */ /* 0x000fe2000c101112 */
[----:B-1----:R-:W-:Y:S02]  /*7210*/  F2FP.SATFINITE.E4M3.F32.PACK_AB_MERGE_C R25, RZ, R90, RZ ;  /* 0x0000005aff19723e */ /* 0x002fe400048070ff */
[----:B------:R-:W-:-:S03]  /*7220*/  ISETP.LT.OR P3, PT, R29, 0x61, !P0 ;  /* 0x000000611d00780c */ /* 0x000fc60004761670 */
[----:B------:R1:W-:Y:S01]  /*7230*/  @!P4 STG.E.U8 desc[UR18][R6.64+0x59], R25 ;  /* 0x000059190600c986 */ /* 0x0003e2000c101112 */
[C---:B------:R-:W-:Y:S02]  /*7240*/  ISETP.LT.OR P4, PT, R29.reuse, 0x62, !P0 ;  /* 0x000000621d00780c */ /* 0x040fe40004781670 */
[----:B0-----:R-:W-:Y:S01]  /*7250*/  F2FP.SATFINITE.E4M3.F32.PACK_AB_MERGE_C R5, RZ, R88, RZ ;  /* 0x00000058ff05723e */ /* 0x001fe200048070ff */
[----:B------:R-:W-:Y:S01]  /*7260*/  @!P5 STG.E.U8 desc[UR18][R10.64+0x60], R93 ;  /* 0x0000605d0a00d986 */ /* 0x000fe2000c101112 */
[----:B------:R-:W-:-:S03]  /*7270*/  ISETP.LT.OR P5, PT, R29, 0x69, !P1 ;  /* 0x000000691d00780c */ /* 0x000fc60004fa1670 */
[----:B------:R0:W-:Y:S01]  /*7280*/  @!P6 STG.E.U8 desc[UR18][R10.64+0x61], R5 ;  /* 0x000061050a00e986 */ /* 0x0001e2000c101112 */
[C---:B------:R-:W-:Y:S02]  /*7290*/  ISETP.LT.OR P6, PT, R29.reuse, 0x6a, !P1 ;  /* 0x0000006a1d00780c */ /* 0x040fe40004fc1670 */
[----:B-1----:R-:W-:Y:S01]  /*72a0*/  F2FP.SATFINITE.E4M3.F32.PACK_AB_MERGE_C R25, RZ, R22, RZ ;  /* 0x00000016ff19723e */ /* 0x002fe200048070ff */
[----:B------:R-:W-:Y:S01]  /*72b0*/  @!P3 STG.E.U8 desc[UR18][R6.64+0x60], R91 ;  /* 0x0000605b0600b986 */ /* 0x000fe2000c101112 */
        /* <DEDUP_REMOVED lines=11> */
[----:B------:R-:W-:Y:S01]  /*7370*/  @!P4 STG.E.U8 desc[UR18][R6.64+0x69], R25 ;  /* 0x000069190600c986 */ /* 0x000fe2000c101112 */
[C---:B------:R-:W-:Y:S02]  /*7380*/  ISETP.LT.OR P4, PT, R29.reuse, 0x79, !P1 ;  /* 0x000000791d00780c */ /* 0x040fe40004f81670 */
[C---:B------:R-:W-:Y:S01]  /*7390*/  ISETP.LT.OR P1, PT, R29.reuse, 0x7a, !P1 ;  /* 0x0000007a1d00780c */ /* 0x040fe20004f21670 */
[----:B------:R1:W-:Y:S01]  /*73a0*/  @!P5 STG.E.U8 desc[UR18][R10.64+0x70], R21 ;  /* 0x000070150a00d986 */ /* 0x0003e2000c101112 */
[C---:B------:R-:W-:Y:S02]  /*73b0*/  ISETP.LT.OR P5, PT, R29.reuse, 0x72, !P0 ;  /* 0x000000721d00780c */ /* 0x040fe400047a1670 */
[----:B0-----:R-:W-:Y:S01]  /*73c0*/  F2FP.SATFINITE.E4M3.F32.PACK_AB_MERGE_C R5, RZ, R16, RZ ;  /* 0x00000010ff05723e */ /* 0x001fe200048070ff */
[----:B------:R0:W-:Y:S01]  /*73d0*/  @!P6 STG.E.U8 desc[UR18][R10.64+0x71], R17 ;  /* 0x000071110a00e986 */ /* 0x0001e2000c101112 */
[C---:B------:R-:W-:Y:S02]  /*73e0*/  ISETP.LT.OR P6, PT, R29.reuse, 0x79, !P0 ;  /* 0x000000791d00780c */ /* 0x040fe400047c1670 */
[----:B------:R-:W-:Y:S01]  /*73f0*/  ISETP.LT.OR P0, PT, R29, 0x7a, !P0 ;  /* 0x0000007a1d00780c */ /* 0x000fe20004701670 */
[----:B------:R2:W-:Y:S01]  /*7400*/  @!P3 STG.E.U8 desc[UR18][R6.64+0x70], R19 ;  /* 0x000070130600b986 */ /* 0x0005e2000c101112 */
[----:B-1----:R-:W-:-:S05]  /*7410*/  F2FP.SATFINITE.E4M3.F32.PACK_AB_MERGE_C R21, RZ, R14, RZ ;  /* 0x0000000eff15723e */ /* 0x002fca00048070ff */
[----:B------:R2:W-:Y:S01]  /*7420*/  @!P5 STG.E.U8 desc[UR18][R6.64+0x71], R5 ;  /* 0x000071050600d986 */ /* 0x0005e2000c101112 */
[----:B0-----:R-:W-:-:S03]  /*7430*/  F2FP.SATFINITE.E4M3.F32.PACK_AB_MERGE_C R17, RZ, R12, RZ ;  /* 0x0000000cff11723e */ /* 0x001fc600048070ff */
[----:B------:R2:W-:Y:S04]  /*7440*/  @!P4 STG.E.U8 desc[UR18][R10.64+0x78], R13 ;  /* 0x0000780d0a00c986 */ /* 0x0005e8000c101112 */
[----:B------:R2:W-:Y:S04]  /*7450*/  @!P1 STG.E.U8 desc[UR18][R10.64+0x79], R17 ;  /* 0x000079110a009986 */ /* 0x0005e8000c101112 */
[----:B------:R2:W-:Y:S04]  /*7460*/  @!P6 STG.E.U8 desc[UR18][R6.64+0x78], R15 ;  /* 0x0000780f0600e986 */ /* 0x0005e8000c101112 */
[----:B------:R2:W-:Y:S02]  /*7470*/  @!P0 STG.E.U8 desc[UR18][R6.64+0x79], R21 ;  /* 0x0000791506008986 */ /* 0x0005e4000c101112 */
.L_x_161:
[----:B------:R-:W-:Y:S05]  /*7480*/  BSYNC B0 ;  /* 0x0000000000007941 */ /* 0x000fea0003800000 */
.L_x_31:
[----:B------:R-:W-:Y:S01]  /*7490*/  ULDC UR6, c[0x0][0xc] ;  /* 0x0000030000067ab9 */ /* 0x000fe20000000800 */
[----:B------:R-:W-:Y:S01]  /*74a0*/  ULDC UR7, c[0x0][0x10] ;  /* 0x0000040000077ab9 */ /* 0x000fe20000000800 */
[----:B--2-45:R-:W2:Y:S01]  /*74b0*/  LDC R5, c[0x0][0x14] ;  /* 0x00000500ff057b82 */ /* 0x034ea20000000800 */
[----:B------:R-:W-:Y:S01]  /*74c0*/  UIMAD.WIDE.U32 UR6, UR6, UR7, URZ ;  /* 0x00000007060672a5 */ /* 0x000fe2000f8e003f */
[----:B0-----:R-:W-:Y:S01]  /*74d0*/  PRMT R6, RZ, 0x7610, R6 ;  /* 0x00007610ff067816 */ /* 0x001fe20000000006 */
[----:B------:R-:W-:-:S04]  /*74e0*/  IMAD.MOV.U32 R7, RZ, RZ, -0x1 ;  /* 0xffffffffff077424 */ /* 0x000fc800078e00ff */
[----:B--2---:R-:W-:-:S04]  /*74f0*/  IMAD.WIDE.U32 R2, R5, UR6, R2 ;  /* 0x0000000605027c25 */ /* 0x004fc8000f8e0002 */
[----:B------:R-:W-:Y:S01]  /*7500*/  IMAD R5, R5, UR7, RZ ;  /* 0x0000000705057c24 */ /* 0x000fe2000f8e02ff */
[----:B------:R-:W-:Y:S02]  /*7510*/  ULDC.64 UR6, c[0x0][0x650] ;  /* 0x0001940000067ab9 */ /* 0x000fe40000000a00 */
[----:B------:R-:W-:Y:S01]  /*7520*/  ISETP.GE.U32.AND P0, PT, R2, UR6, PT ;  /* 0x0000000602007c0c */ /* 0x000fe2000bf06070 */
[----:B------:R-:W-:Y:S02]  /*7530*/  IMAD.IADD R3, R3, 0x1, R5 ;  /* 0x0000000103037824 */ /* 0x000fe400078e0205 */
[----:B------:R-:W-:-:S03]  /*7540*/  IMAD.MOV.U32 R5, RZ, RZ, -0x1 ;  /* 0xffffffffff057424 */ /* 0x000fc600078e00ff */
[----:B------:R-:W-:-:S13]  /*7550*/  ISETP.GE.U32.AND.EX P0, PT, R3, UR7, PT, P0 ;  /* 0x0000000703007c0c */ /* 0x000fda000bf06100 */
[----:B------:R-:W-:Y:S05]  /*7560*/  @P0 BRA `(.L_x_162) ;  /* 0x0000000400600947 */ /* 0x000fea0003800000 */
[----:B------:R-:W0:Y:S01]  /*7570*/  S2R R20, SR_CTAID.X ;  /* 0x0000000000147919 */ /* 0x000e220000002500 */
[----:B------:R-:W2:Y:S01]  /*7580*/  LDC.64 R14, c[0x0][0x628] ;  /* 0x00018a00ff0e7b82 */ /* 0x000ea20000000a00 */
[----:B------:R-:W-:Y:S01]  /*7590*/  ULDC UR6, c[0x0][0x150] ;  /* 0x0000540000067ab9 */ /* 0x000fe20000000800 */
[----:B------:R-:W-:Y:S01]  /*75a0*/  IMAD.MOV.U32 R12, RZ, RZ, R2 ;  /* 0x000000ffff0c7224 */ /* 0x000fe200078e0002 */
[----:B------:R-:W4:Y:S01]  /*75b0*/  S2R R22, SR_CTAID.Y ;  /* 0x0000000000167919 */ /* 0x000f220000002600 */
[----:B------:R-:W-:-:S04]  /*75c0*/  IMAD.MOV.U32 R13, RZ, RZ, R3 ;  /* 0x000000ffff0d7224 */ /* 0x000fc800078e0003 */
[----:B------:R-:W1:Y:S08]  /*75d0*/  LDC R23, c[0x0][0x144] ;  /* 0x00005100ff177b82 */ /* 0x000e700000000800 */
[----:B------:R-:W1:Y:S08]  /*75e0*/  LDC R16, c[0x0][0x630] ;  /* 0x00018c00ff107b82 */ /* 0x000e700000000800 */
[----:B------:R-:W1:Y:S01]  /*75f0*/  LDC.64 R18, c[0x0][0x620] ;  /* 0x00018800ff127b82 */ /* 0x000e620000000a00 */
[----:B--2---:R-:W-:-:S04]  /*7600*/  ISETP.NE.U32.AND P0, PT, R14, RZ, PT ;  /* 0x000000ff0e00720c */ /* 0x004fc80003f05070 */
[----:B------:R-:W-:Y:S02]  /*7610*/  ISETP.NE.AND.EX P0, PT, R15, RZ, PT, P0 ;  /* 0x000000ff0f00720c */ /* 0x000fe40003f05300 */
[----:B0-----:R-:W-:-:S05]  /*7620*/  I2FP.F32.U32 R5, R20 ;  /* 0x0000001400057245 */ /* 0x001fca0000201000 */
[----:B------:R-:W-:-:S04]  /*7630*/  FMUL R5, R5, UR6 ;  /* 0x0000000605057c20 */ /* 0x000fc80008400000 */
[----:B------:R0:W2:Y:S02]  /*7640*/  F2I.U32.TRUNC.NTZ R21, R5 ;  /* 0x0000000500157305 */ /* 0x0000a4000020f000 */
[----:B----4-:R-:W-:Y:S05]  /*7650*/  @!P0 BRA `(.L_x_163) ;  /* 0x0000000000288947 */ /* 0x010fea0003800000 */
[----:B0-----:R-:W0:Y:S02]  /*7660*/  LDC R5, c[0x0][0x634] ;  /* 0x00018d00ff057b82 */ /* 0x001e240000000800 */
        /* <DEDUP_REMOVED lines=9> */
.L_x_163:
[-CC-:B-1----:R-:W-:Y:S01]  /*7700*/  SHF.R.U64 R17, R12, R16.reuse, R13.reuse ;  /* 0x000000100c117219 */ /* 0x182fe2000000120d */
[----:B------:R-:W1:Y:S01]  /*7710*/  LDC.64 R28, c[0x0][0x640] ;  /* 0x00019000ff1c7b82 */ /* 0x000e620000000a00 */
[----:B0-----:R-:W-:Y:S01]  /*7720*/  SHF.R.U32.HI R5, RZ, R16, R13 ;  /* 0x00000010ff057219 */ /* 0x001fe2000001160d */
[----:B--2---:R-:W-:Y:S01]  /*7730*/  IMAD.MOV R21, RZ, RZ, -R21 ;  /* 0x000000ffff157224 */ /* 0x004fe200078e0a15 */
[----:B------:R-:W-:Y:S01]  /*7740*/  IADD3 R11, P0, RZ, -R17, RZ ;  /* 0x80000011ff0b7210 */ /* 0x000fe20007f1e0ff */
[----:B------:R-:W-:Y:S02]  /*7750*/  ULDC UR6, c[0x0][0x154] ;  /* 0x0000550000067ab9 */ /* 0x000fe40000000800 */
[----:B------:R-:W-:Y:S02]  /*7760*/  IMAD R23, R23, R21, R20 ;  /* 0x0000001517177224 */ /* 0x000fe400078e0214 */
[----:B------:R-:W0:Y:S01]  /*7770*/  LDC R12, c[0x0][0x618] ;  /* 0x00018600ff0c7b82 */ /* 0x000e220000000800 */
[----:B------:R-:W-:-:S02]  /*7780*/  IMAD.X R5, RZ, RZ, ~R5, P0 ;  /* 0x000000ffff057224 */ /* 0x000fc400000e0e05 */
[----:B------:R-:W-:-:S04]  /*7790*/  IMAD.WIDE.U32 R6, R11, R18, R2 ;  /* 0x000000120b067225 */ /* 0x000fc800078e0002 */
[----:B------:R-:W-:Y:S01]  /*77a0*/  IMAD R10, R5, R18, RZ ;  /* 0x00000012050a7224 */ /* 0x000fe200078e02ff */
[----:B------:R-:W2:Y:S03]  /*77b0*/  LDC R24, c[0x0][0x608] ;  /* 0x00018200ff187b82 */ /* 0x000ea60000000800 */
[----:B------:R-:W-:Y:S02]  /*77c0*/  IMAD R5, R11, R19, R10 ;  /* 0x000000130b057224 */ /* 0x000fe400078e020a */
[----:B------:R-:W-:Y:S02]  /*77d0*/  IMAD.MOV.U32 R11, RZ, RZ, 0x1 ;  /* 0x00000001ff0b7424 */ /* 0x000fe400078e00ff */
[----:B------:R-:W-:Y:S01]  /*77e0*/  IMAD.IADD R5, R7, 0x1, R5 ;  /* 0x0000000107057824 */ /* 0x000fe200078e0205 */
[----:B---3--:R-:W3:Y:S01]  /*77f0*/  LDC R26, c[0x0][0x658] ;  /* 0x00019600ff1a7b82 */ /* 0x008ee20000000800 */
[----:B------:R-:W-:-:S02]  /*7800*/  I2FP.F32.U32 R7, R22 ;  /* 0x0000001600077245 */ /* 0x000fc40000201000 */
[----:B-1----:R-:W-:-:S03]  /*7810*/  ISETP.NE.U32.AND P0, PT, R28, RZ, PT ;  /* 0x000000ff1c00720c */ /* 0x002fc60003f05070 */
[----:B------:R-:W-:Y:S01]  /*7820*/  FMUL R10, R7, UR6 ;  /* 0x00000006070a7c20 */ /* 0x000fe20008400000 */
[----:B------:R-:W-:Y:S01]  /*7830*/  ISETP.NE.AND.EX P0, PT, R29, RZ, PT, P0 ;  /* 0x000000ff1d00720c */ /* 0x000fe20003f05300 */
[----:B------:R-:W1:Y:S01]  /*7840*/  LDC R21, c[0x0][0x148] ;  /* 0x00005200ff157b82 */ /* 0x000e620000000800 */
[-CC-:B0-----:R-:W-:Y:S01]  /*7850*/  SHF.R.U64 R16, R6, R12.reuse, R5.reuse ;  /* 0x0000000c06107219 */ /* 0x181fe20000001205 */
[----:B------:R0:W4:Y:S01]  /*7860*/  F2I.U32.TRUNC.NTZ R18, R10 ;  /* 0x0000000a00127305 */ /* 0x000122000020f000 */
[----:B------:R-:W-:Y:S01]  /*7870*/  SHF.R.U32.HI R5, RZ, R12, R5 ;  /* 0x0000000cff057219 */ /* 0x000fe20000011605 */
[----:B------:R-:W-:-:S04]  /*7880*/  IMAD.MOV.U32 R7, RZ, RZ, -0x1 ;  /* 0xffffffffff077424 */ /* 0x000fc800078e00ff */
[----:B------:R-:W0:Y:S01]  /*7890*/  LDC R20, c[0x0][0x600] ;  /* 0x00018000ff147b82 */ /* 0x000e220000000800 */
[-CC-:B--2---:R-:W-:Y:S02]  /*78a0*/  SHF.R.U64 R14, R16, R24.reuse, R5.reuse ;  /* 0x00000018100e7219 */ /* 0x184fe40000001205 */
[----:B------:R-:W-:-:S05]  /*78b0*/  SHF.R.U32.HI R5, RZ, R24, R5 ;  /* 0x00000018ff057219 */ /* 0x000fca0000011605 */
[----:B------:R-:W2:Y:S01]  /*78c0*/  LDC R27, c[0x0][0x648] ;  /* 0x00019200ff1b7b82 */ /* 0x000ea20000000800 */
[-C--:B---3--:R-:W-:Y:S02]  /*78d0*/  SHF.L.U32 R6, R7, R26.reuse, RZ ;  /* 0x0000001a07067219 */ /* 0x088fe400000006ff */
[-CC-:B------:R-:W-:Y:S02]  /*78e0*/  SHF.R.U64 R19, R14, R26.reuse, R5.reuse ;  /* 0x0000001a0e137219 */ /* 0x180fe40000001205 */
[----:B------:R-:W-:Y:S02]  /*78f0*/  SHF.R.U32.HI R7, RZ, R26, R5 ;  /* 0x0000001aff077219 */ /* 0x000fe40000011605 */
[----:B------:R-:W-:Y:S01]  /*7900*/  LOP3.LUT R25, RZ, R6, RZ, 0x33, !PT ;  /* 0x00000006ff197212 */ /* 0x000fe200078e33ff */
[----:B------:R-:W3:Y:S01]  /*7910*/  LDC R30, c[0x0][0x638] ;  /* 0x00018e00ff1e7b82 */ /* 0x000ee20000000800 */
[----:B------:R-:W-:Y:S01]  /*7920*/  SHF.L.U32 R26, R11, R26, RZ ;  /* 0x0000001a0b1a7219 */ /* 0x000fe200000006ff */
[----:B------:R-:W-:-:S06]  /*7930*/  IMAD.MOV.U32 R6, RZ, RZ, R19 ;  /* 0x000000ffff067224 */ /* 0x000fcc00078e0013 */
[----:B------:R-:W0:Y:S01]  /*7940*/  LDC R31, c[0x0][0x610] ;  /* 0x00018400ff1f7b82 */ /* 0x000e220000000800 */
[----:B----4-:R-:W-:Y:S05]  /*7950*/  @!P0 BRA `(.L_x_164) ;  /* 0x0000000000288947 */ /* 0x010fea0003800000 */
[----:B------:R-:W4:Y:S02]  /*7960*/  LDC R6, c[0x0][0x64c] ;  /* 0x00019300ff067b82 */ /* 0x000f240000000800 */
[----:B----4-:R-:W-:-:S05]  /*7970*/  IADD3 R5, P0, R19, R6, RZ ;  /* 0x0000000613057210 */ /* 0x010fca0007f1e0ff */
[----:B------:R-:W-:-:S04]  /*7980*/  IMAD.X R15, RZ, RZ, R7, P0 ;  /* 0x000000ffff0f7224 */ /* 0x000fc800000e0607 */
[----:B------:R-:W-:-:S04]  /*7990*/  IMAD.WIDE.U32 R6, R15, R28, RZ ;  /* 0x0000001c0f067225 */ /* 0x000fc800078e00ff */
[----:B0-----:R-:W-:-:S04]  /*79a0*/  IMAD.WIDE.U32 R10, P0, R5, R29, R6 ;  /* 0x0000001d050a7225 */ /* 0x001fc80007800006 */
[----:B------:R-:W-:-:S04]  /*79b0*/  IMAD.WIDE.U32 R6, R5, R28, RZ ;  /* 0x0000001c05067225 */ /* 0x000fc800078e00ff */
[----:B------:R-:W-:Y:S01]  /*79c0*/  IMAD.X R13, RZ, RZ, RZ, P0 ;  /* 0x000000ffff0d7224 */ /* 0x000fe200000e06ff */
[----:B------:R-:W-:Y:S01]  /*79d0*/  IADD3 RZ, P0, R7, R10, RZ ;  /* 0x0000000a07ff7210 */ /* 0x000fe20007f1e0ff */
[----:B------:R-:W-:-:S04]  /*79e0*/  IMAD.MOV.U32 R12, RZ, RZ, R11 ;  /* 0x000000ffff0c7224 */ /* 0x000fc800078e000b */
[----:B------:R-:W-:-:S08]  /*79f0*/  IMAD.WIDE.U32.X R6, R15, R29, R12, P0 ;  /* 0x0000001d0f067225 */ /* 0x000fd000000e040c */
.L_x_164:
[----:B--2---:R-:W-:Y:S01]  /*7a00*/  SHF.R.U64 R5, R6, R27, R7 ;  /* 0x0000001b06057219 */ /* 0x004fe20000001207 */
[----:B0-----:R-:W-:Y:S01]  /*7a10*/  VIADD R7, R20, 0xffffffff ;  /* 0xffffffff14077836 */ /* 0x001fe20000000000 */
[----:B------:R-:W-:Y:S01]  /*7a20*/  LOP3.LUT R28, R14, R25, RZ, 0xc0, !PT ;  /* 0x000000190e1c7212 */ /* 0x000fe200078ec0ff */
[----:B------:R-:W-:Y:S02]  /*7a30*/  IMAD.MOV R18, RZ, RZ, -R18 ;  /* 0x000000ffff127224 */ /* 0x000fe400078e0a12 */
[----:B------:R-:W-:Y:S01]  /*7a40*/  IMAD.MOV R6, RZ, RZ, -R5 ;  /* 0x000000ffff067224 */ /* 0x000fe200078e0a05 */
[----:B------:R-:W-:Y:S01]  /*7a50*/  LOP3.LUT R16, R16, R7, RZ, 0xc0, !PT ;  /* 0x0000000710107212 */ /* 0x000fe200078ec0ff */
[----:B------:R-:W-:Y:S02]  /*7a60*/  IMAD R28, R26, R5, R28 ;  /* 0x000000051a1c7224 */ /* 0x000fe400078e021c */
[----:B-1----:R-:W-:Y:S02]  /*7a70*/  @P2 IMAD R23, R21, R18, R22 ;  /* 0x0000001215172224 */ /* 0x002fe400078e0216 */
[----:B---3--:R-:W-:-:S02]  /*7a80*/  IMAD R5, R6, R30, R19 ;  /* 0x0000001e06057224 */ /* 0x008fc400078e0213 */
[----:B------:R-:W-:Y:S02]  /*7a90*/  IMAD R28, R28, R31, R23 ;  /* 0x0000001f1c1c7224 */ /* 0x000fe400078e0217 */
[----:B------:R-:W-:Y:S02]  /*7aa0*/  IMAD R5, R5, R20, R16 ;  /* 0x0000001405057224 */ /* 0x000fe400078e0210 */
[----:B------:R-:W-:-:S03]  /*7ab0*/  IMAD.MOV.U32 R6, RZ, RZ, 0x1 ;  /* 0x00000001ff067424 */ /* 0x000fc600078e00ff */
[----:B------:R-:W-:Y:S02]  /*7ac0*/  SEL R7, R5, R28, !P2 ;  /* 0x0000001c05077207 */ /* 0x000fe40005000000 */
[----:B------:R-:W-:Y:S01]  /*7ad0*/  SEL R28, R28, R5, !P2 ;  /* 0x000000051c1c7207 */ /* 0x000fe20005000000 */
[----:B------:R-:W-:-:S07]  /*7ae0*/  IMAD.MOV.U32 R5, RZ, RZ, R17 ;  /* 0x000000ffff057224 */ /* 0x000fce00078e0011 */
.L_x_162:
[----:B------:R-:W-:Y:S01]  /*7af0*/  LOP3.LUT P0, RZ, R6, 0xff, RZ, 0xc0, !PT ;  /* 0x000000ff06ff7812 */ /* 0x000fe2000780c0ff */
[----:B------:R-:W-:-:S12]  /*7b00*/  IMAD.MOV.U32 R6, RZ, RZ, R28 ;  /* 0x000000ffff067224 */ /* 0x000fd800078e001c */
[----:B------:R-:W-:Y:S05]  /*7b10*/  @P0 BRA `(.L_x_165) ;  /* 0xffffff9400180947 */ /* 0x000fea000383ffff */
[----:B------:R-:W-:Y:S05]  /*7b20*/  EXIT ;  /* 0x000000000000794d */ /* 0x000fea0003800000 */
.L_x_3:
[----:B0-----:R-:W-:Y:S01]  /*7b30*/  ULDC.64 UR4, c[0x0][0x650] ;  /* 0x0001940000047ab9 */ /* 0x001fe20000000a00 */
        /* <DEDUP_REMOVED lines=25> */
.L_x_167:
[--C-:B------:R-:W-:Y:S01]  /*7cd0*/  SHF.R.U64 R16, R14, R18, R15.reuse ;  /* 0x000000120e107219 */ /* 0x100fe2000000120f */
[----:B------:R-:W0:Y:S01]  /*7ce0*/  LDC R22, c[0x0][0x618] ;  /* 0x00018600ff167b82 */ /* 0x000e220000000800 */
[----:B------:R-:W-:Y:S01]  /*7cf0*/  I2FP.F32.U32 R7, R8 ;  /* 0x0000000800077245 */ /* 0x000fe20000201000 */
[----:B------:R-:W-:Y:S01]  /*7d00*/  ULDC UR4, c[0x0][0x150] ;  /* 0x0000540000047ab9 */ /* 0x000fe20000000800 */
[----:B------:R-:W-:Y:S02]  /*7d10*/  SHF.R.U32.HI R6, RZ, R18, R15 ;  /* 0x00000012ff067219 */ /* 0x000fe4000001160f */
[----:B------:R-:W-:Y:S01]  /*7d20*/  IADD3 R9, P0, RZ, -R16, RZ ;  /* 0x80000010ff097210 */ /* 0x000fe20007f1e0ff */
[----:B------:R-:W-:Y:S01]  /*7d30*/  FMUL R13, R7, UR4 ;  /* 0x00000004070d7c20 */ /* 0x000fe20008400000 */
[----:B------:R-:W-:Y:S01]  /*7d40*/  ULDC UR4, c[0x0][0x154] ;  /* 0x0000550000047ab9 */ /* 0x000fe20000000800 */
[----:B------:R-:W1:Y:S02]  /*7d50*/  LDC.64 R24, c[0x0][0x640] ;  /* 0x00019000ff187b82 */ /* 0x000e640000000a00 */
[----:B------:R-:W-:-:S02]  /*7d60*/  IMAD.X R11, RZ, RZ, ~R6, P0 ;  /* 0x000000ffff0b7224 */ /* 0x000fc400000e0e06 */
[----:B------:R-:W2:Y:S01]  /*7d70*/  F2I.U32.TRUNC.NTZ R13, R13 ;  /* 0x0000000d000d7305 */ /* 0x000ea2000020f000 */
[----:B------:R-:W-:-:S03]  /*7d80*/  IMAD.WIDE.U32 R6, R9, R20, R2 ;  /* 0x0000001409067225 */ /* 0x000fc600078e0002 */
[----:B------:R-:W3:Y:S01]  /*7d90*/  LDC R15, c[0x0][0x144] ;  /* 0x00005100ff0f7b82 */ /* 0x000ee20000000800 */
[----:B------:R-:W-:-:S04]  /*7da0*/  IMAD R12, R11, R20, RZ ;  /* 0x000000140b0c7224 */ /* 0x000fc800078e02ff */
[----:B------:R-:W-:Y:S02]  /*7db0*/  IMAD R9, R9, R21, R12 ;  /* 0x0000001509097224 */ /* 0x000fe400078e020c */
[----:B------:R-:W-:Y:S01]  /*7dc0*/  IMAD.MOV.U32 R12, RZ, RZ, -0x1 ;  /* 0xffffffffff0c7424 */ /* 0x000fe200078e00ff */
[----:B------:R-:W4:Y:S01]  /*7dd0*/  LDC R18, c[0x0][0x608] ;  /* 0x00018200ff127b82 */ /* 0x000f220000000800 */
[----:B------:R-:W-:Y:S01]  /*7de0*/  IMAD.IADD R7, R7, 0x1, R9 ;  /* 0x0000000107077824 */ /* 0x000fe200078e0209 */
[----:B------:R-:W-:-:S04]  /*7df0*/  I2FP.F32.U32 R9, R10 ;  /* 0x0000000a00097245 */ /* 0x000fc80000201000 */
[-C--:B0-----:R-:W-:Y:S01]  /*7e00*/  SHF.R.U64 R14, R6, R22.reuse, R7 ;  /* 0x00000016060e7219 */ /* 0x081fe20000001207 */
[----:B--2---:R-:W-:Y:S01]  /*7e10*/  IMAD.MOV R6, RZ, RZ, -R13 ;  /* 0x000000ffff067224 */ /* 0x004fe200078e0a0d */
[----:B------:R-:W0:Y:S01]  /*7e20*/  LDC R11, c[0x0][0x658] ;  /* 0x00019600ff0b7b82 */ /* 0x000e220000000800 */
[----:B-1----:R-:W-:Y:S01]  /*7e30*/  ISETP.NE.U32.AND P0, PT, R24, RZ, PT ;  /* 0x000000ff1800720c */ /* 0x002fe20003f05070 */
[----:B------:R-:W-:Y:S01]  /*7e40*/  FMUL R9, R9, UR4 ;  /* 0x0000000409097c20 */ /* 0x000fe20008400000 */
[----:B------:R-:W-:Y:S02]  /*7e50*/  SHF.R.U32.HI R7, RZ, R22, R7 ;  /* 0x00000016ff077219 */ /* 0x000fe40000011607 */
[----:B------:R-:W-:-:S03]  /*7e60*/  ISETP.NE.AND.EX P0, PT, R25, RZ, PT, P0 ;  /* 0x000000ff1900720c */ /* 0x000fc60003f05300 */
[----:B------:R-:W1:Y:S01]  /*7e70*/  LDC R21, c[0x0][0x148] ;  /* 0x00005200ff157b82 */ /* 0x000e620000000800 */
[----:B---3--:R-:W-:Y:S02]  /*7e80*/  IMAD R22, R15, R6, R8 ;  /* 0x000000060f167224 */ /* 0x008fe400078e0208 */
[----:B------:R-:W-:-:S05]  /*7e90*/  IMAD.MOV.U32 R8, RZ, RZ, 0x1 ;  /* 0x00000001ff087424 */ /* 0x000fca00078e00ff */
[----:B------:R-:W2:Y:S01]  /*7ea0*/  LDC R20, c[0x0][0x600] ;  /* 0x00018000ff147b82 */ /* 0x000ea20000000800 */
[-CC-:B----4-:R-:W-:Y:S02]  /*7eb0*/  SHF.R.U64 R17, R14, R18.reuse, R7.reuse ;  /* 0x000000120e117219 */ /* 0x190fe40000001207 */
[----:B------:R-:W-:Y:S02]  /*7ec0*/  SHF.R.U32.HI R6, RZ, R18, R7 ;  /* 0x00000012ff067219 */ /* 0x000fe40000011607 */
[----:B------:R3:W4:Y:S03]  /*7ed0*/  F2I.U32.TRUNC.NTZ R18, R9 ;  /* 0x0000000900127305 */ /* 0x000726000020f000 */
[----:B------:R-:W1:Y:S01]  /*7ee0*/  LDC R23, c[0x0][0x648] ;  /* 0x00019200ff177b82 */ /* 0x000e620000000800 */
[-C--:B0-----:R-:W-:Y:S02]  /*7ef0*/  SHF.R.U64 R19, R17, R11.reuse, R6 ;  /* 0x0000000b11137219 */ /* 0x081fe40000001206 */
[----:B------:R-:W-:-:S02]  /*7f00*/  SHF.L.U32 R12, R12, R11, RZ ;  /* 0x0000000b0c0c7219 */ /* 0x000fc400000006ff */
[-C--:B------:R-:W-:Y:S01]  /*7f10*/  SHF.R.U32.HI R7, RZ, R11.reuse, R6 ;  /* 0x0000000bff077219 */ /* 0x080fe20000011606 */
[----:B------:R-:W-:Y:S01]  /*7f20*/  IMAD.MOV.U32 R6, RZ, RZ, R19 ;  /* 0x000000ffff067224 */ /* 0x000fe200078e0013 */
[----:B------:R-:W-:Y:S01]  /*7f30*/  SHF.L.U32 R27, R8, R11, RZ ;  /* 0x0000000b081b7219 */ /* 0x000fe200000006ff */
[----:B------:R-:W0:Y:S01]  /*7f40*/  LDC R26, c[0x0][0x638] ;  /* 0x00018e00ff1a7b82 */ /* 0x000e220000000800 */
[----:B------:R-:W-:-:S07]  /*7f50*/  LOP3.LUT R28, RZ, R12, RZ, 0x33, !PT ;  /* 0x0000000cff1c7212 */ /* 0x000fce00078e33ff */
[----:B------:R-:W0:Y:S01]  /*7f60*/  LDC R29, c[0x0][0x610] ;  /* 0x00018400ff1d7b82 */ /* 0x000e220000000800 */
[----:B---34-:R-:W-:Y:S05]  /*7f70*/  @!P0 BRA `(.L_x_168) ;  /* 0x0000000000288947 */ /* 0x018fea0003800000 */
        /* <DEDUP_REMOVED lines=10> */
.L_x_168:
[----:B-1----:R-:W-:Y:S01]  /*8020*/  SHF.R.U64 R7, R6, R23, R7 ;  /* 0x0000001706077219 */ /* 0x002fe20000001207 */
[----:B--2---:R-:W-:Y:S01]  /*8030*/  VIADD R9, R20, 0xffffffff ;  /* 0xffffffff14097836 */ /* 0x004fe20000000000 */
[----:B------:R-:W-:Y:S01]  /*8040*/  LOP3.LUT R6, R17, R28, RZ, 0xc0, !PT ;  /* 0x0000001c11067212 */ /* 0x000fe200078ec0ff */
[----:B------:R-:W-:Y:S02]  /*8050*/  IMAD.MOV R18, RZ, RZ, -R18 ;  /* 0x000000ffff127224 */ /* 0x000fe400078e0a12 */
[----:B------:R-:W-:Y:S02]  /*8060*/  IMAD.MOV R8, RZ, RZ, -R7 ;  /* 0x000000ffff087224 */ /* 0x000fe400078e0a07 */
[----:B------:R-:W-:Y:S01]  /*8070*/  IMAD R11, R27, R7, R6 ;  /* 0x000000071b0b7224 */ /* 0x000fe200078e0206 */
[----:B------:R-:W-:Y:S01]  /*8080*/  LOP3.LUT R7, R14, R9, RZ, 0xc0, !PT ;  /* 0x000000090e077212 */ /* 0x000fe200078ec0ff */
[----:B------:R-:W-:Y:S02]  /*8090*/  @P2 IMAD R22, R21, R18, R10 ;  /* 0x0000001215162224 */ /* 0x000fe400078e020a */
[----:B0-----:R-:W-:-:S02]  /*80a0*/  IMAD R6, R8, R26, R19 ;  /* 0x0000001a08067224 */ /* 0x001fc400078e0213 */
[----:B------:R-:W-:Y:S02]  /*80b0*/  IMAD R11, R11, R29, R22 ;  /* 0x0000001d0b0b7224 */ /* 0x000fe400078e0216 */
[----:B------:R-:W-:Y:S02]  /*80c0*/  IMAD R6, R6, R20, R7 ;  /* 0x0000001406067224 */ /* 0x000fe400078e0207 */
[----:B------:R-:W-:-:S03]  /*80d0*/  IMAD.MOV.U32 R8, RZ, RZ, 0x1 ;  /* 0x00000001ff087424 */ /* 0x000fc600078e00ff */
[----:B------:R-:W-:Y:S02]  /*80e0*/  SEL R14, R6, R11, !P2 ;  /* 0x0000000b060e7207 */ /* 0x000fe40005000000 */
[----:B------:R-:W-:Y:S01]  /*80f0*/  SEL R11, R11, R6, !P2 ;  /* 0x000000060b0b7207 */ /* 0x000fe20005000000 */
[----:B------:R-:W-:Y:S01]  /*8100*/  IMAD.MOV.U32 R6, RZ, RZ, R16 ;  /* 0x000000ffff067224 */ /* 0x000fe200078e0010 */
[----:B------:R-:W-:-:S07]  /*8110*/  PRMT R7, R8, 0x7610, R7 ;  /* 0x0000761008077816 */ /* 0x000fce0000000007 */
.L_x_166:
[----:B------:R-:W-:-:S08]  /*8120*/  NOP ;  /* 0x0000000000007918 */ /* 0x000fd00000000000 */
[----:B------:R-:W0:-:S00]  /*8130*/  USETMAXREG.DEALLOC.CTAPOOL 0x28 ;  /* 0x00000028000079c8 */ /* 0x000e0000080e0500 */
[----:B0-----:R-:W-:-:S13]  /*8140*/  ISETP.NE.AND P0, PT, R5, RZ, PT ;  /* 0x000000ff0500720c */ /* 0x001fda0003f05270 */
[----:B------:R-:W-:Y:S05]  /*8150*/  @P0 EXIT ;  /* 0x000000000000094d */ /* 0x000fea0003800000 */
[----:B------:R-:W-:Y:S01]  /*8160*/  LOP3.LUT P0, RZ, R7, 0xff, RZ, 0xc0, !PT ;  /* 0x000000ff07ff7812 */ /* 0x000fe2000780c0ff */
[----:B------:R-:W-:Y:S02]  /*8170*/  IMAD.MOV.U32 R5, RZ, RZ, 0x1 ;  /* 0x00000001ff057424 */ /* 0x000fe400078e00ff */
[----:B------:R-:W-:-:S10]  /*8180*/  IMAD.MOV.U32 R13, RZ, RZ, RZ ;  /* 0x000000ffff0d7224 */ /* 0x000fd400078e00ff */
[----:B------:R-:W-:Y:S05]  /*8190*/  @!P0 BRA `(.L_x_169) ;  /* 0x0000000c00308947 */ /* 0x000fea0003800000 */
[----:B------:R-:W0:Y:S01]  /*81a0*/  LDC R5, c[0x0][0x28c] ;  /* 0x0000a300ff057b82 */ /* 0x000e220000000800 */
[----:B------:R-:W-:Y:S01]  /*81b0*/  ULDC UR5, c[0x0][0x600] ;  /* 0x0001800000057ab9 */ /* 0x000fe20000000800 */
[----:B------:R-:W-:Y:S01]  /*81c0*/  ULDC UR4, c[0x0][0xc] ;  /* 0x0000030000047ab9 */ /* 0x000fe20000000800 */
[----:B------:R-:W-:Y:S01]  /*81d0*/  UIADD3 UR16, UR5, -0x1, URZ ;  /* 0xffffffff05107890 */ /* 0x000fe2000fffe03f */
[C---:B------:R-:W-:Y:S01]  /*81e0*/  LOP3.LUT P3, RZ, R0.reuse, 0x7f, RZ, 0xc0, !PT ;  /* 0x0000007f00ff7812 */ /* 0x040fe2000786c0ff */
[----:B------:R-:W-:Y:S01]  /*81f0*/  ULDC UR6, c[0x0][0x658] ;  /* 0x0001960000067ab9 */ /* 0x000fe20000000800 */
[----:B------:R-:W-:Y:S01]  /*8200*/  ULDC UR5, c[0x0][0x10] ;  /* 0x0000040000057ab9 */ /* 0x000fe20000000800 */
[----:B------:R-:W-:Y:S01]  /*8210*/  UMOV UR7, 0xffffffff ;  /* 0xffffffff00077882 */ /* 0x000fe20000000000 */
[----:B------:R-:W-:Y:S01]  /*8220*/  UMOV UR8, 0x1 ;  /* 0x0000000100087882 */ /* 0x000fe20000000000 */
[----:B------:R-:W-:Y:S01]  /*8230*/  UIMAD.WIDE.U32 UR4, UR4, UR5, URZ ;  /* 0x00000005040472a5 */ /* 0x000fe2000f8e003f */
[----:B------:R-:W-:Y:S01]  /*8240*/  LOP3.LUT P0, RZ, R0, 0x1f, RZ, 0xc0, !PT ;  /* 0x0000001f00ff7812 */ /* 0x000fe2000780c0ff */
[----:B------:R-:W-:Y:S01]  /*8250*/  USHF.L.U32 UR7, UR7, UR6, URZ ;  /* 0x0000000607077299 */ /* 0x000fe2000800063f */
[----:B------:R-:W-:Y:S01]  /*8260*/  BSSY B0, `(.L_x_169) ;  /* 0x00000bf000007945 */ /* 0x000fe20003800000 */
[----:B------:R-:W-:Y:S01]  /*8270*/  USHF.L.U32 UR18, UR8, UR6, URZ ;  /* 0x0000000608127299 */ /* 0x000fe2000800063f */
[----:B------:R-:W-:Y:S01]  /*8280*/  IMAD.MOV.U32 R15, RZ, RZ, 0x1 ;  /* 0x00000001ff0f7424 */ /* 0x000fe200078e00ff */
[----:B------:R-:W-:Y:S01]  /*8290*/  LOP3.LUT R16, R4, 0x2, RZ, 0xfc, !PT ;  /* 0x0000000204107812 */ /* 0x000fe200078efcff */
[----:B------:R-:W-:Y:S01]  /*82a0*/  ULDC UR6, c[0x0][0x14] ;  /* 0x0000050000067ab9 */ /* 0x000fe20000000800 */
[----:B------:R-:W-:Y:S01]  /*82b0*/  PLOP3.LUT P0, PT, P0, P3, PT, 0x8a, 0x0 ;  /* 0x000000000000781c */ /* 0x000fe20000707172 */
[----:B------:R-:W-:Y:S01]  /*82c0*/  UIMAD.WIDE.U32 UR20, UR4, UR6, URZ ;  /* 0x00000006041472a5 */ /* 0x000fe2000f8e003f */
[----:B------:R-:W-:Y:S01]  /*82d0*/  IMAD.MOV.U32 R13, RZ, RZ, RZ ;  /* 0x000000ffff0d7224 */ /* 0x000fe200078e00ff */
[----:B------:R-:W-:-:S02]  /*82e0*/  UIMAD UR13, UR5, UR6, URZ ;  /* 0x00000006050d72a4 */ /* 0x000fc4000f8e023f */
[----:B------:R-:W-:Y:S01]  /*82f0*/  ULOP3.LUT UR17, URZ, UR7, URZ, 0x33, !UPT ;  /* 0x000000073f117292 */ /* 0x000fe2000f8e333f */
[----:B0-----:R-:W-:Y:S01]  /*8300*/  VIADD R5, R5, 0x1f ;  /* 0x0000001f05057836 */ /* 0x001fe20000000000 */
[----:B------:R-:W-:Y:S01]  /*8310*/  UIADD3 UR13, UR21, UR13, URZ ;  /* 0x0000000d150d7290 */ /* 0x000fe2000fffe03f */
[----:B------:R-:W-:-:S03]  /*8320*/  ULDC.64 UR22, c[0x0][0x198] ;  /* 0x0000660000167ab9 */ /* 0x000fc60000000a00 */
[----:B------:R-:W-:-:S04]  /*8330*/  SHF.R.S32.HI R8, RZ, 0x1f, R5 ;  /* 0x0000001fff087819 */ /* 0x000fc80000011405 */
[----:B------:R-:W-:Y:S01]  /*8340*/  LEA.HI R8, R8, R5, RZ, 0x5 ;  /* 0x0000000508087211 */ /* 0x000fe200078f28ff */
[----:B------:R-:W-:-:S03]  /*8350*/  IMAD.MOV.U32 R5, RZ, RZ, 0x1 ;  /* 0x00000001ff057424 */ /* 0x000fc600078e00ff */
[----:B------:R-:W-:-:S05]  /*8360*/  SHF.R.S32.HI R12, RZ, 0x5, R8 ;  /* 0x00000005ff0c7819 */ /* 0x000fca0000011408 */
[----:B------:R-:W-:-:S07]  /*8370*/  VIADD R0, R12, 0x1 ;  /* 0x000000010c007836 */ /* 0x000fce0000000000 */
.L_x_181:
[----:B------:R-:W-:-:S03]  /*8380*/  UMOV UR4, 0xffffffff ;  /* 0xffffffff00047882 */ /* 0x000fc60000000000 */
[----:B------:R-:W-:Y:S05]  /*8390*/  BRA.DIV UR4, `(.L_x_170) ;  /* 0x00000012040c7947 */ /* 0x000fea000b800000 */
[----:B------:R-:W-:-:S13]  /*83a0*/  ELECT P1, URZ, PT ;  /* 0x00000000003f782f */ /* 0x000fda0003820000 */
.L_x_195:
[----:B------:R-:W0:Y:S01]  /*83b0*/  LDC R7, c[0x0][0x28c] ;  /* 0x0000a300ff077b82 */ /* 0x000e220000000800 */
[----:B------:R-:W-:Y:S01]  /*83c0*/  BSSY B1, `(.L_x_171) ;  /* 0x0000035000017945 */ /* 0x000fe20003800000 */
[----:B0-----:R-:W-:-:S13]  /*83d0*/  ISETP.LT.OR P1, PT, R7, 0x1, !P1 ;  /* 0x000000010700780c */ /* 0x001fda0004f21670 */
[----:B------:R-:W-:Y:S05]  /*83e0*/  @P1 BRA `(.L_x_172) ;  /* 0x0000000000c81947 */ /* 0x000fea0003800000 */
[----:B------:R-:W-:Y:S02]  /*83f0*/  IMAD.SHL.U32 R14, R14, 0x80, RZ ;  /* 0x000000800e0e7824 */ /* 0x000fe400078e00ff */
[----:B------:R-:W-:Y:S02]  /*8400*/  IMAD.SHL.U32 R17, R11, 0x80, RZ ;  /* 0x000000800b117824 */ /* 0x000fe400078e00ff */
[----:B------:R-:W-:Y:S02]  /*8410*/  IMAD.MOV.U32 R20, RZ, RZ, RZ ;  /* 0x000000ffff147224 */ /* 0x000fe400078e00ff */
[----:B------:R-:W-:Y:S02]  /*8420*/  IMAD.MOV.U32 R7, RZ, RZ, R0 ;  /* 0x000000ffff077224 */ /* 0x000fe400078e0000 */
[----:B------:R-:W-:Y:S02]  /*8430*/  IMAD.MOV.U32 R8, RZ, RZ, R5 ;  /* 0x000000ffff087224 */ /* 0x000fe400078e0005 */
[----:B------:R-:W-:-:S07]  /*8440*/  IMAD.MOV.U32 R9, RZ, RZ, R13 ;  /* 0x000000ffff097224 */ /* 0x000fce00078e000d */
.L_x_176:
[----:B------:R-:W0:Y:S01]  /*8450*/  S2R R11, SR_CgaCtaId ;  /* 0x00000000000b7919 */ /* 0x000e220000008800 */
[----:B------:R-:W-:-:S04]  /*8460*/  MOV R10, 0x400 ;  /* 0x00000400000a7802 */ /* 0x000fc80000000f00 */
[----:B0-----:R-:W-:Y:S02]  /*8470*/  LEA R18, R11, R10, 0x18 ;  /* 0x0000000a0b127211 */ /* 0x001fe400078ec0ff */
[----:B------:R-:W-:Y:S01]  /*8480*/  SHF.L.U32 R10, R8, 0x1f, RZ ;  /* 0x0000001f080a7819 */ /* 0x000fe200000006ff */
[----:B------:R-:W0:Y:S02]  /*8490*/  @!P3 LDC R11, c[0x0][0x500] ;  /* 0x00014000ff0bbb82 */ /* 0x000e240000000800 */
[----:B------:R-:W-:-:S04]  /*84a0*/  IMAD R19, R9, 0x8, R18 ;  /* 0x0000000809137824 */ /* 0x000fc800078e0212 */
[----:B------:R-:W1:Y:S02]  /*84b0*/  SYNCS.PHASECHK.TRANS64.TRYWAIT P1, [R19+URZ+0x38], R10 ;  /* 0x0000380a130075a7 */ /* 0x000e64000802017f */
[----:B-1----:R-:W-:Y:S05]  /*84c0*/  @!P1 BRA `(.L_x_173) ;  /* 0x0000000c00e09947 */ /* 0x002fea0003800000 */
.L_x_196:
[----:B-1----:R-:W-:Y:S01]  /*84d0*/  PRMT R10, R16, 0x9910, RZ ;  /* 0x00009910100a7816 */ /* 0x002fe200000000ff */
[----:B0-----:R0:W-:Y:S03]  /*84e0*/  @!P3 SYNCS.ARRIVE.TRANS64 RZ, [R19+URZ], R11 ;  /* 0x0000000b13ffb9a7 */ /* 0x0011e6000800003f */
[----:B------:R-:W-:-:S13]  /*84f0*/  ISETP.NE.AND P1, PT, R10, 0x2, PT ;  /* 0x000000020a00780c */ /* 0x000fda0003f25270 */
[----:B0-----:R-:W-:Y:S05]  /*8500*/  @P1 BRA `(.L_x_174) ;  /* 0x0000000000041947 */ /* 0x001fea0003800000 */
[----:B------:R-:W-:Y:S01]  /*8510*/  BPT.TRAP 0x1 ;  /* 0x000000040000795c */ /* 0x000fe20000300000 */
.L_x_174:
[----:B------:R-:W-:Y:S05]  /*8520*/  @P0 BRA `(.L_x_175) ;  /* 0x0000000000040947 */ /* 0x000fea0003800000 */
[----:B------:R-:W-:Y:S01]  /*8530*/  BPT.TRAP 0x1 ;  /* 0x000000040000795c */ /* 0x000fe20000300000 */
.L_x_175:
[----:B------:R-:W-:Y:S01]  /*8540*/  IMAD R18, R9, 0x1000, R18 ;  /* 0x0000100009127824 */ /* 0x000fe200078e0212 */
[----:B------:R-:W-:Y:S01]  /*8550*/  R2UR UR9, R19 ;  /* 0x00000000130972ca */ /* 0x000fe200000e0000 */
[----:B------:R-:W-:Y:S01]  /*8560*/  VIADD R7, R7, 0xffffffff ;  /* 0xffffffff07077836 */ /* 0x000fe20000000000 */
[----:B------:R-:W-:Y:S01]  /*8570*/  UIADD3 UR4, UP0, UR22, 0xf0, URZ ;  /* 0x000000f016047890 */ /* 0x000fe2000ff1e03f */
[----:B------:R-:W-:Y:S01]  /*8580*/  R2UR UR11, R17 ;  /* 0x00000000110b72ca */ /* 0x000fe200000e0000 */
[----:B------:R-:W-:Y:S01]  /*8590*/  UIADD3 UR24, UP1, UR22, 0x1f0, URZ ;  /* 0x000001f016187890 */ /* 0x000fe2000ff3e03f */
[----:B------:R-:W-:Y:S01]  /*85a0*/  R2UR UR8, R18 ;  /* 0x00000000120872ca */ /* 0x000fe200000e0000 */
[----:B------:R-:W-:Y:S01]  /*85b0*/  UIADD3.X UR5, URZ, UR23, URZ, UP0, !UPT ;  /* 0x000000173f057290 */ /* 0x000fe200087fe43f */
[----:B------:R-:W-:Y:S01]  /*85c0*/  R2UR UR10, R20 ;  /* 0x00000000140a72ca */ /* 0x000fe200000e0000 */
[----:B------:R-:W-:Y:S01]  /*85d0*/  VIADD R9, R9, 0x1 ;  /* 0x0000000109097836 */ /* 0x000fe20000000000 */
[----:B------:R-:W-:Y:S01]  /*85e0*/  R2UR UR12, R6 ;  /* 0x00000000060c72ca */ /* 0x000fe200000e0000 */
[----:B------:R-:W-:Y:S01]  /*85f0*/  UIADD3.X UR25, URZ, UR23, URZ, UP1, !UPT ;  /* 0x000000173f197290 */ /* 0x000fe20008ffe43f */
[----:B------:R-:W-:Y:S01]  /*8600*/  R2UR UR19, R14 ;  /* 0x000000000e1372ca */ /* 0x000fe200000e0000 */
[----:B------:R-:W-:Y:S01]  /*8610*/  UMOV UR6, 0x0 ;  /* 0x0000000000067882 */ /* 0x000fe20000000000 */
[----:B------:R-:W-:Y:S01]  /*8620*/  ISETP.GT.AND P4, PT, R7, 0x1, PT ;  /* 0x000000010700780c */ /* 0x000fe20003f84270 */
[----:B------:R-:W-:Y:S01]  /*8630*/  UMOV UR7, 0x10000000 ;  /* 0x1000000000077882 */ /* 0x000fe20000000000 */
[----:B------:R-:W-:Y:S01]  /*8640*/  ISETP.NE.AND P1, PT, R9, 0x7, PT ;  /* 0x000000070900780c */ /* 0x000fe20003f25270 */
[----:B------:R-:W-:-:S02]  /*8650*/  VIADD R20, R20, 0x20 ;  /* 0x0000002014147836 */ /* 0x000fc40000000000 */
[----:B------:R-:W-:Y:S01]  /*8660*/  UIADD3 UR14, UR8, 0x180, URZ ;  /* 0x00000180080e7890 */ /* 0x000fe2000fffe03f */
[----:B------:R-:W-:Y:S01]  /*8670*/  SEL R11, RZ, 0x1, P1 ;  /* 0x00000001ff0b7807 */ /* 0x000fe20000800000 */
[----:B------:R-:W-:Y:S01]  /*8680*/  UIADD3 UR15, UR8, 0x7180, URZ ;  /* 0x00007180080f7890 */ /* 0x000fe2000fffe03f */
[----:B------:R-:W-:Y:S02]  /*8690*/  SEL R9, R9, RZ, P1 ;  /* 0x000000ff09097207 */ /* 0x000fe40000800000 */
[----:B------:R-:W-:Y:S02]  /*86a0*/  LOP3.LUT R8, R8, R11, RZ, 0x3c, !PT ;  /* 0x0000000b08087212 */ /* 0x000fe400078e3cff */
[----:B------:R-:W-:Y:S02]  /*86b0*/  UMOV UR8, UR14 ;  /* 0x0000000e00087c82 */ /* 0x000fe40008000000 */
[----:B------:R0:W-:Y:S02]  /*86c0*/  UTMALDG.3D [UR8], [UR4], desc[UR6] ;  /* 0x00000608040075b4 */ /* 0x0001e40008011000 */
[----:B0-----:R-:W-:Y:S01]  /*86d0*/  UMOV UR8, UR15 ;  /* 0x0000000f00087c82 */ /* 0x001fe20008000000 */
[----:B------:R-:W-:-:S02]  /*86e0*/  UMOV UR11, UR19 ;  /* 0x00000013000b7c82 */ /* 0x000fc40008000000 */
[----:B------:R0:W-:Y:S02]  /*86f0*/  UTMALDG.3D [UR8], [UR24], desc[UR6] ;  /* 0x00000608180075b4 */ /* 0x0001e40008011000 */
[----:B0-----:R-:W-:Y:S05]  /*8700*/  @P4 BRA `(.L_x_176) ;  /* 0xfffffffc00504947 */ /* 0x001fea000383ffff */
.L_x_172:
[----:B------:R-:W-:Y:S05]  /*8710*/  BSYNC B1 ;  /* 0x0000000000017941 */ /* 0x000fea0003800000 */
.L_x_171:
[----:B------:R-:W-:Y:S01]  /*8720*/  LOP3.LUT P5, RZ, R15, 0xff, RZ, 0xc0, !PT ;  /* 0x000000ff0fff7812 */ /* 0x000fe200078ac0ff */
[C---:B------:R-:W-:Y:S01]  /*8730*/  IMAD.IADD R13, R12.reuse, 0x1, R13 ;  /* 0x000000010c0d7824 */ /* 0x040fe200078e020d */
[----:B------:R-:W-:Y:S01]  /*8740*/  ULDC.64 UR4, c[0x0][0x650] ;  /* 0x0001940000047ab9 */ /* 0x000fe20000000a00 */
[C---:B------:R-:W-:Y:S01]  /*8750*/  ISETP.GE.U32.AND P4, PT, R12.reuse, 0x7, PT ;  /* 0x000000070c00780c */ /* 0x040fe20003f86070 */
[----:B------:R-:W-:Y:S01]  /*8760*/  BSSY B1, `(.L_x_177) ;  /* 0x000006c000017945 */ /* 0x000fe20003800000 */
[C---:B------:R-:W-:Y:S01]  /*8770*/  IMAD.WIDE.U32 R6, R13.reuse, 0x24924925, RZ ;  /* 0x249249250d067825 */ /* 0x040fe200078e00ff */
[----:B------:R-:W-:Y:S02]  /*8780*/  ISETP.GT.U32.AND P1, PT, R13, 0x6, PT ;  /* 0x000000060d00780c */ /* 0x000fe40003f24070 */
[----:B------:R-:W-:Y:S01]  /*8790*/  PRMT R15, RZ, 0x7610, R15 ;  /* 0x00007610ff0f7816 */ /* 0x000fe2000000000f */
[----:B------:R-:W-:Y:S01]  /*87a0*/  IMAD.MOV.U32 R11, RZ, RZ, -0x1 ;  /* 0xffffffffff0b7424 */ /* 0x000fe200078e00ff */
[----:B------:R-:W-:Y:S01]  /*87b0*/  ISETP.LT.U32.AND P1, PT, R12, 0x7, P1 ;  /* 0x000000070c00780c */ /* 0x000fe20000f21070 */
[----:B------:R-:W-:-:S02]  /*87c0*/  IMAD.MOV.U32 R14, RZ, RZ, -0x1 ;  /* 0xffffffffff0e7424 */ /* 0x000fc400078e00ff */
[----:B------:R-:W0:Y:S01]  /*87d0*/  @P5 S2R R9, SR_CgaCtaId ;  /* 0x0000000000095919 */ /* 0x000e220000008800 */
[----:B------:R-:W-:Y:S02]  /*87e0*/  SEL R6, RZ, 0x1, !P1 ;  /* 0x00000001ff067807 */ /* 0x000fe40004800000 */
[----:B------:R-:W-:Y:S02]  /*87f0*/  IADD3 R2, P1, R2, UR20, RZ ;  /* 0x0000001402027c10 */ /* 0x000fe4000ff3e0ff */
[----:B------:R-:W-:Y:S02]  /*8800*/  @P5 MOV R8, 0x400 ;  /* 0x0000040000085802 */ /* 0x000fe40000000f00 */
[----:B------:R-:W-:Y:S02]  /*8810*/  IADD3.X R3, R3, UR13, RZ, P1, !PT ;  /* 0x0000000d03037c10 */ /* 0x000fe40008ffe4ff */
[----:B------:R-:W-:Y:S02]  /*8820*/  ISETP.GE.U32.AND P1, PT, R2, UR4, PT ;  /* 0x0000000402007c0c */ /* 0x000fe4000bf26070 */
[----:B------:R-:W-:-:S02]  /*8830*/  LOP3.LUT R5, R5, R6, RZ, 0x3c, !PT ;  /* 0x0000000605057212 */ /* 0x000fc400078e3cff */
[----:B------:R-:W-:Y:S02]  /*8840*/  ISETP.GE.U32.AND.EX P1, PT, R3, UR5, PT, P1 ;  /* 0x0000000503007c0c */ /* 0x000fe4000bf26110 */
[----:B0-----:R-:W-:Y:S01]  /*8850*/  @P5 LEA R8, R9, R8, 0x18 ;  /* 0x0000000809085211 */ /* 0x001fe200078ec0ff */
[----:B------:R-:W-:-:S03]  /*8860*/  IMAD.IADD R9, R13, 0x1, -R7 ;  /* 0x000000010d097824 */ /* 0x000fc600078e0a07 */
[----:B------:R0:W-:Y:S02]  /*8870*/  @P5 SYNCS.ARRIVE.TRANS64.A1T0 RZ, [R8+URZ+0x88], RZ ;  /* 0x000088ff08ff59a7 */ /* 0x0001e4000810003f */
[----:B------:R-:W-:Y:S02]  /*8880*/  LEA.HI R9, R9, R7, RZ, 0x1f ;  /* 0x0000000709097211 */ /* 0x000fe400078ff8ff */
[----:B------:R-:W-:Y:S02]  /*8890*/  PRMT R7, RZ, 0x7610, R7 ;  /* 0x00007610ff077816 */ /* 0x000fe40000000007 */
[----:B------:R-:W-:-:S04]  /*88a0*/  SHF.R.U32.HI R6, RZ, 0x2, R9 ;  /* 0x00000002ff067819 */ /* 0x000fc80000011609 */
[----:B------:R-:W-:Y:S01]  /*88b0*/  @P4 LOP3.LUT R5, R5, 0x1, R6, 0x78, !PT ;  /* 0x0000000105054812 */ /* 0x000fe200078e7806 */
[----:B------:R-:W-:Y:S02]  /*88c0*/  IMAD R13, R6, -0x7, R13 ;  /* 0xfffffff9060d7824 */ /* 0x000fe400078e020d */
[----:B------:R-:W-:Y:S01]  /*88d0*/  IMAD.MOV.U32 R6, RZ, RZ, -0x1 ;  /* 0xffffffffff067424 */ /* 0x000fe200078e00ff */
[----:B0-----:R-:W-:Y:S06]  /*88e0*/  @P1 BRA `(.L_x_178) ;  /* 0x00000004004c1947 */ /* 0x001fec0003800000 */
[----:B------:R-:W-:Y:S01]  /*88f0*/  ULDC.64 UR4, c[0x0][0x628] ;  /* 0x00018a0000047ab9 */ /* 0x000fe20000000a00 */
[----:B------:R-:W0:Y:S01]  /*8900*/  S2R R17, SR_CTAID.X ;  /* 0x0000000000117919 */ /* 0x000e220000002500 */
[----:B------:R-:W-:Y:S01]  /*8910*/  ISETP.NE.U32.AND P1, PT, RZ, UR4, PT ;  /* 0x00000004ff007c0c */ /* 0x000fe2000bf25070 */
[----:B------:R-:W-:Y:S01]  /*8920*/  ULDC UR7, c[0x0][0x630] ;  /* 0x00018c0000077ab9 */ /* 0x000fe20000000800 */
[----:B------:R-:W-:Y:S01]  /*8930*/  IMAD.MOV.U32 R6, RZ, RZ, R2 ;  /* 0x000000ffff067224 */ /* 0x000fe200078e0002 */
[----:B------:R-:W1:Y:S01]  /*8940*/  S2R R14, SR_CTAID.Y ;  /* 0x00000000000e7919 */ /* 0x000e620000002600 */
[----:B------:R-:W-:Y:S01]  /*8950*/  ISETP.NE.AND.EX P1, PT, RZ, UR5, PT, P1 ;  /* 0x00000005ff007c0c */ /* 0x000fe2000bf25310 */
[----:B------:R-:W-:-:S12]  /*8960*/  IMAD.MOV.U32 R7, RZ, RZ, R3 ;  /* 0x000000ffff077224 */ /* 0x000fd800078e0003 */
[----:B------:R-:W-:Y:S05]  /*8970*/  @!P1 BRA `(.L_x_179) ;  /* 0x0000000000289947 */ /* 0x000fea0003800000 */
[----:B------:R-:W-:Y:S02]  /*8980*/  ULDC UR6, c[0x0][0x634] ;  /* 0x00018d0000067ab9 */ /* 0x000fe40000000800 */
[----:B------:R-:W-:-:S05]  /*8990*/  IADD3 R11, P1, R2, UR6, RZ ;  /* 0x00000006020b7c10 */ /* 0x000fca000ff3e0ff */
[----:B------:R-:W-:-:S04]  /*89a0*/  IMAD.X R19, RZ, RZ, R3, P1 ;  /* 0x000000ffff137224 */ /* 0x000fc800008e0603 */
[----:B------:R-:W-:-:S04]  /*89b0*/  IMAD.WIDE.U32 R8, R19, UR4, RZ ;  /* 0x0000000413087c25 */ /* 0x000fc8000f8e00ff */
[----:B------:R-:W-:-:S04]  /*89c0*/  IMAD.WIDE.U32 R8, P1, R11, UR5, R8 ;  /* 0x000000050b087c25 */ /* 0x000fc8000f820008 */
[----:B------:R-:W-:-:S04]  /*89d0*/  IMAD.WIDE.U32 R10, R11, UR4, RZ ;  /* 0x000000040b0a7c25 */ /* 0x000fc8000f8e00ff */
[----:B------:R-:W-:Y:S01]  /*89e0*/  IMAD.X R7, RZ, RZ, RZ, P1 ;  /* 0x000000ffff077224 */ /* 0x000fe200008e06ff */
[----:B------:R-:W-:Y:S01]  /*89f0*/  IADD3 RZ, P1, R11, R8, RZ ;  /* 0x000000080bff7210 */ /* 0x000fe20007f3e0ff */
[----:B------:R-:W-:-:S04]  /*8a00*/  IMAD.MOV.U32 R6, RZ, RZ, R9 ;  /* 0x000000ffff067224 */ /* 0x000fc800078e0009 */
[----:B------:R-:W-:-:S08]  /*8a10*/  IMAD.WIDE.U32.X R6, R19, UR5, R6, P1 ;  /* 0x0000000513067c25 */ /* 0x000fd000088e0406 */
.L_x_179:
[--C-:B------:R-:W-:Y:S01]  /*8a20*/  SHF.R.U64 R10, R6, UR7, R7.reuse ;  /* 0x00000007060a7c19 */ /* 0x100fe20008001207 */
[----:B------:R-:W-:Y:S01]  /*8a30*/  ULDC.64 UR4, c[0x0][0x620] ;  /* 0x0001880000047ab9 */ /* 0x000fe20000000a00 */
[----:B------:R-:W-:Y:S01]  /*8a40*/  SHF.R.U32.HI R6, RZ, UR7, R7 ;  /* 0x00000007ff067c19 */ /* 0x000fe20008011607 */
[----:B------:R-:W2:Y:S01]  /*8a50*/  LDC R22, c[0x0][0x144] ;  /* 0x00005100ff167b82 */ /* 0x000ea20000000800 */
[----:B------:R-:W-:Y:S01]  /*8a60*/  IADD3 R9, P1, RZ, -R10, RZ ;  /* 0x8000000aff097210 */ /* 0x000fe20007f3e0ff */
[----:B------:R-:W-:Y:S01]  /*8a70*/  ULDC.64 UR8, c[0x0][0x640] ;  /* 0x0001900000087ab9 */ /* 0x000fe20000000a00 */
[----:B0-----:R-:W-:Y:S01]  /*8a80*/  I2FP.F32.U32 R11, R17 ;  /* 0x00000011000b7245 */ /* 0x001fe20000201000 */
[----:B------:R-:W-:Y:S02]  /*8a90*/  ULDC UR6, c[0x0][0x608] ;  /* 0x0001820000067ab9 */ /* 0x000fe40000000800 */
[----:B------:R-:W-:Y:S01]  /*8aa0*/  IMAD.X R6, RZ, RZ, ~R6, P1 ;  /* 0x000000ffff067224 */ /* 0x000fe200008e0e06 */
[----:B------:R-:W-:Y:S01]  /*8ab0*/  ISETP.NE.U32.AND P1, PT, RZ, UR8, PT ;  /* 0x00000008ff007c0c */ /* 0x000fe2000bf25070 */
[----:B------:R-:W0:Y:S02]  /*8ac0*/  LDC R19, c[0x0][0x148] ;  /* 0x00005200ff137b82 */ /* 0x000e240000000800 */
[----:B------:R-:W-:Y:S01]  /*8ad0*/  IMAD R8, R6, UR4, RZ ;  /* 0x0000000406087c24 */ /* 0x000fe2000f8e02ff */
[----:B------:R-:W-:Y:S01]  /*8ae0*/  ISETP.NE.AND.EX P1, PT, RZ, UR9, PT, P1 ;  /* 0x00000009ff007c0c */ /* 0x000fe2000bf25310 */
[----:B------:R-:W-:Y:S01]  /*8af0*/  IMAD.WIDE.U32 R6, R9, UR4, R2 ;  /* 0x0000000409067c25 */ /* 0x000fe2000f8e0002 */
[----:B------:R-:W-:-:S03]  /*8b00*/  ULDC UR4, c[0x0][0x150] ;  /* 0x0000540000047ab9 */ /* 0x000fc60000000800 */
[----:B------:R-:W-:Y:S02]  /*8b10*/  IMAD R9, R9, UR5, R8 ;  /* 0x0000000509097c24 */ /* 0x000fe4000f8e0208 */
[----:B------:R-:W-:Y:S01]  /*8b20*/  FMUL R8, R11, UR4 ;  /* 0x000000040b087c20 */ /* 0x000fe20008400000 */
[----:B------:R-:W-:Y:S01]  /*8b30*/  ULDC UR4, c[0x0][0x618] ;  /* 0x0001860000047ab9 */ /* 0x000fe20000000800 */
[----:B------:R-:W-:Y:S01]  /*8b40*/  ULDC UR5, c[0x0][0x154] ;  /* 0x0000550000057ab9 */ /* 0x000fe20000000800 */
[----:B------:R-:W-:-:S03]  /*8b50*/  IMAD.IADD R7, R7, 0x1, R9 ;  /* 0x0000000107077824 */ /* 0x000fc600078e0209 */
[----:B------:R-:W3:Y:S02]  /*8b60*/  F2I.U32.TRUNC.NTZ R8, R8 ;  /* 0x0000000800087305 */ /* 0x000ee4000020f000 */
[----:B------:R-:W-:Y:S02]  /*8b70*/  SHF.R.U64 R11, R6, UR4, R7 ;  /* 0x00000004060b7c19 */ /* 0x000fe40008001207 */
[----:B-1----:R-:W-:-:S05]  /*8b80*/  I2FP.F32.U32 R6, R14 ;  /* 0x0000000e00067245 */ /* 0x002fca0000201000 */
[----:B------:R-:W-:Y:S01]  /*8b90*/  FMUL R21, R6, UR5 ;  /* 0x0000000506157c20 */ /* 0x000fe20008400000 */
[----:B------:R-:W-:Y:S01]  /*8ba0*/  SHF.R.U32.HI R6, RZ, UR4, R7 ;  /* 0x00000004ff067c19 */ /* 0x000fe20008011607 */
[----:B------:R-:W-:-:S03]  /*8bb0*/  ULDC UR4, c[0x0][0x658] ;  /* 0x0001960000047ab9 */ /* 0x000fc60000000800 */
[--C-:B------:R-:W-:Y:S01]  /*8bc0*/  SHF.R.U64 R20, R11, UR6, R6.reuse ;  /* 0x000000060b147c19 */ /* 0x100fe20008001206 */
[----:B------:R-:W1:Y:S01]  /*8bd0*/  F2I.U32.TRUNC.NTZ R21, R21 ;  /* 0x0000001500157305 */ /* 0x000e62000020f000 */
[----:B------:R-:W-:Y:S01]  /*8be0*/  SHF.R.U32.HI R7, RZ, UR6, R6 ;  /* 0x00000006ff077c19 */ /* 0x000fe20008011606 */
[----:B---3--:R-:W-:-:S03]  /*8bf0*/  IMAD.MOV R8, RZ, RZ, -R8 ;  /* 0x000000ffff087224 */ /* 0x008fc600078e0a08 */
[----:B------:R-:W-:Y:S01]  /*8c00*/  SHF.R.U64 R18, R20, UR4, R7 ;  /* 0x0000000414127c19 */ /* 0x000fe20008001207 */
[----:B--2---:R-:W-:Y:S01]  /*8c10*/  IMAD R17, R22, R8, R17 ;  /* 0x0000000816117224 */ /* 0x004fe200078e0211 */
[----:B------:R-:W-:-:S03]  /*8c20*/  SHF.R.U32.HI R23, RZ, UR4, R7 ;  /* 0x00000004ff177c19 */ /* 0x000fc60008011607 */
[----:B------:R-:W-:Y:S02]  /*8c30*/  IMAD.MOV.U32 R6, RZ, RZ, R18 ;  /* 0x000000ffff067224 */ /* 0x000fe400078e0012 */
[----:B------:R-:W-:Y:S01]  /*8c40*/  IMAD.MOV.U32 R7, RZ, RZ, R23 ;  /* 0x000000ffff077224 */ /* 0x000fe200078e0017 */
[----:B-1----:R-:W-:Y:S06]  /*8c50*/  @!P1 BRA `(.L_x_180) ;  /* 0x0000000000289947 */ /* 0x002fec0003800000 */
[----:B------:R-:W-:Y:S02]  /*8c60*/  ULDC UR4, c[0x0][0x64c] ;  /* 0x0001930000047ab9 */ /* 0x000fe40000000800 */
[----:B------:R-:W-:-:S05]  /*8c70*/  IADD3 R7, P1, R18, UR4, RZ ;  /* 0x0000000412077c10 */ /* 0x000fca000ff3e0ff */
[----:B------:R-:W-:-:S04]  /*8c80*/  IMAD.X R23, RZ, RZ, R23, P1 ;  /* 0x000000ffff177224 */ /* 0x000fc800008e0617 */
[----:B------:R-:W-:-:S04]  /*8c90*/  IMAD.WIDE.U32 R8, R23, UR8, RZ ;  /* 0x0000000817087c25 */ /* 0x000fc8000f8e00ff */
[----:B------:R-:W-:-:S04]  /*8ca0*/  IMAD.WIDE.U32 R8, P1, R7, UR9, R8 ;  /* 0x0000000907087c25 */ /* 0x000fc8000f820008 */
[----:B------:R-:W-:-:S04]  /*8cb0*/  IMAD.WIDE.U32 R6, R7, UR8, RZ ;  /* 0x0000000807067c25 */ /* 0x000fc8000f8e00ff */
[----:B------:R-:W-:Y:S01]  /*8cc0*/  IMAD.MOV.U32 R6, RZ, RZ, R9 ;  /* 0x000000ffff067224 */ /* 0x000fe200078e0009 */
[----:B------:R-:W-:Y:S01]  /*8cd0*/  IADD3 RZ, P4, R7, R8, RZ ;  /* 0x0000000807ff7210 */ /* 0x000fe20007f9e0ff */
[----:B------:R-:W-:-:S04]  /*8ce0*/  IMAD.X R7, RZ, RZ, RZ, P1 ;  /* 0x000000ffff077224 */ /* 0x000fc800008e06ff */
[----:B------:R-:W-:-:S08]  /*8cf0*/  IMAD.WIDE.U32.X R6, R23, UR9, R6, P4 ;  /* 0x0000000917067c25 */ /* 0x000fd0000a0e0406 */
.L_x_180:
[----:B------:R-:W-:Y:S01]  /*8d00*/  ULDC UR4, c[0x0][0x648] ;  /* 0x0001920000047ab9 */ /* 0x000fe20000000800 */
[----:B------:R-:W-:Y:S01]  /*8d10*/  LOP3.LUT R20, R20, UR17, RZ, 0xc0, !PT ;  /* 0x0000001114147c12 */ /* 0x000fe2000f8ec0ff */
[----:B------:R-:W-:Y:S01]  /*8d20*/  IMAD.MOV R21, RZ, RZ, -R21 ;  /* 0x000000ffff157224 */ /* 0x000fe200078e0a15 */
[----:B------:R-:W-:Y:S01]  /*8d30*/  SHF.R.U64 R7, R6, UR4, R7 ;  /* 0x0000000406077c19 */ /* 0x000fe20008001207 */
[----:B------:R-:W-:Y:S01]  /*8d40*/  ULDC UR4, c[0x0][0x638] ;  /* 0x00018e0000047ab9 */ /* 0x000fe20000000800 */
[----:B------:R-:W-:Y:S01]  /*8d50*/  LOP3.LUT R11, R11, UR16, RZ, 0xc0, !PT ;  /* 0x000000100b0b7c12 */ /* 0x000fe2000f8ec0ff */
[----:B0-----:R-:W-:Y:S01]  /*8d60*/  @P2 IMAD R17, R19, R21, R14 ;  /* 0x0000001513112224 */ /* 0x001fe200078e020e */
[----:B------:R-:W-:Y:S01]  /*8d70*/  ULDC UR5, c[0x0][0x610] ;  /* 0x0001840000057ab9 */ /* 0x000fe20000000800 */
[----:B------:R-:W-:Y:S02]  /*8d80*/  IMAD.MOV R9, RZ, RZ, -R7 ;  /* 0x000000ffff097224 */ /* 0x000fe400078e0a07 */
[----:B------:R-:W-:-:S02]  /*8d90*/  IMAD R20, R7, UR18, R20 ;  /* 0x0000001207147c24 */ /* 0x000fc4000f8e0214 */
[----:B------:R-:W-:Y:S01]  /*8da0*/  IMAD R18, R9, UR4, R18 ;  /* 0x0000000409127c24 */ /* 0x000fe2000f8e0212 */
[----:B------:R-:W-:Y:S01]  /*8db0*/  ULDC UR4, c[0x0][0x600] ;  /* 0x0001800000047ab9 */ /* 0x000fe20000000800 */
[----:B------:R-:W-:Y:S02]  /*8dc0*/  IMAD R17, R20, UR5, R17 ;  /* 0x0000000514117c24 */ /* 0x000fe4000f8e0211 */
[----:B------:R-:W-:Y:S02]  /*8dd0*/  IMAD R18, R18, UR4, R11 ;  /* 0x0000000412127c24 */ /* 0x000fe4000f8e020b */
[----:B------:R-:W-:Y:S02]  /*8de0*/  IMAD.MOV.U32 R7, RZ, RZ, 0x1 ;  /* 0x00000001ff077424 */ /* 0x000fe400078e00ff */
[----:B------:R-:W-:Y:S01]  /*8df0*/  IMAD.MOV.U32 R6, RZ, RZ, R10 ;  /* 0x000000ffff067224 */ /* 0x000fe200078e000a */
[----:B------:R-:W-:Y:S02]  /*8e00*/  SEL R14, R18, R17, !P2 ;  /* 0x00000011120e7207 */ /* 0x000fe40005000000 */
[----:B------:R-:W-:-:S07]  /*8e10*/  SEL R11, R17, R18, !P2 ;  /* 0x00000012110b7207 */ /* 0x000fce0005000000 */
.L_x_178:
[----:B------:R-:W-:Y:S05]  /*8e20*/  BSYNC B1 ;  /* 0x0000000000017941 */ /* 0x000fea0003800000 */
.L_x_177:
[----:B------:R-:W-:-:S13]  /*8e30*/  LOP3.LUT P1, RZ, R7, 0xff, RZ, 0xc0, !PT ;  /* 0x000000ff07ff7812 */ /* 0x000fda000782c0ff */
[----:B------:R-:W-:Y:S05]  /*8e40*/  @P1 BRA `(.L_x_181) ;  /* 0xfffffff4004c1947 */ /* 0x000fea000383ffff */
[----:B------:R-:W-:Y:S05]  /*8e50*/  BSYNC B0 ;  /* 0x0000000000007941 */ /* 0x000fea0003800000 */
.L_x_169:
[----:B------:R-:W-:-:S03]  /*8e60*/  UMOV UR4, 0xffffffff ;  /* 0xffffffff00047882 */ /* 0x000fc60000000000 */
[----:B------:R-:W-:Y:S05]  /*8e70*/  BRA.DIV UR4, `(.L_x_182) ;  /* 0x0000000604887947 */ /* 0x000fea000b800000 */
[----:B------:R-:W-:-:S13]  /*8e80*/  ELECT P0, URZ, PT ;  /* 0x00000000003f782f */ /* 0x000fda0003800000 */
.L_x_199:
[----:B------:R-:W-:Y:S04]  /*8e90*/  BSSY B0, `(.L_x_183) ;  /* 0x0000046000007945 */ /* 0x000fe80003800000 */
[----:B------:R-:W-:Y:S05]  /*8ea0*/  @!P0 BRA `(.L_x_184) ;  /* 0x0000000400108947 */ /* 0x000fea0003800000 */
[----:B------:R-:W-:-:S04]  /*8eb0*/  LOP3.LUT R4, R4, 0x2, RZ, 0xfc, !PT ;  /* 0x0000000204047812 */ /* 0x000fc800078efcff */
[----:B------:R-:W-:-:S13]  /*8ec0*/  ISETP.NE.AND P0, PT, R4, 0x3, PT ;  /* 0x000000030400780c */ /* 0x000fda0003f05270 */
[----:B------:R-:W-:Y:S05]  /*8ed0*/  @!P0 BRA `(.L_x_185) ;  /* 0x0000000000048947 */ /* 0x000fea0003800000 */
[----:B------:R-:W-:Y:S01]  /*8ee0*/  BPT.TRAP 0x1 ;  /* 0x000000040000795c */ /* 0x000fe20000300000 */
.L_x_185:
[----:B------:R-:W0:Y:S01]  /*8ef0*/  S2R R3, SR_CgaCtaId ;  /* 0x0000000000037919 */ /* 0x000e220000008800 */
[----:B------:R-:W-:-:S04]  /*8f00*/  MOV R0, 0x400 ;  /* 0x0000040000007802 */ /* 0x000fc80000000f00 */
[----:B0-----:R-:W-:Y:S02]  /*8f10*/  LEA R0, R3, R0, 0x18 ;  /* 0x0000000003007211 */ /* 0x001fe400078ec0ff */
[----:B------:R-:W-:-:S03]  /*8f20*/  SHF.L.U32 R3, R5, 0x1f, RZ ;  /* 0x0000001f05037819 */ /* 0x000fc600000006ff */
[----:B------:R-:W-:-:S04]  /*8f30*/  VIADD R0, R0, 0x38 ;  /* 0x0000003800007836 */ /* 0x000fc80000000000 */
[C---:B------:R-:W-:Y:S02]  /*8f40*/  IMAD R6, R13.reuse, 0x8, R0 ;  /* 0x000000080d067824 */ /* 0x040fe400078e0200 */
[----:B------:R-:W-:Y:S02]  /*8f50*/  VIADD R13, R13, 0x1 ;  /* 0x000000010d0d7836 */ /* 0x000fe40000000000 */
[----:B------:R-:W0:Y:S03]  /*8f60*/  SYNCS.PHASECHK.TRANS64.TRYWAIT P0, [R6+URZ], R3 ;  /* 0x00000003060075a7 */ /* 0x000e26000800017f */
[----:B------:R-:W-:-:S04]  /*8f70*/  ISETP.NE.AND P1, PT, R13, 0x7, PT ;  /* 0x000000070d00780c */ /* 0x000fc80003f25270 */
[----:B------:R-:W-:Y:S02]  /*8f80*/  SEL R2, RZ, 0x1, P1 ;  /* 0x00000001ff027807 */ /* 0x000fe40000800000 */
[----:B------:R-:W-:Y:S02]  /*8f90*/  SEL R13, R13, RZ, P1 ;  /* 0x000000ff0d0d7207 */ /* 0x000fe40000800000 */
[----:B------:R-:W-:-:S03]  /*8fa0*/  LOP3.LUT R8, R5, R2, RZ, 0x3c, !PT ;  /* 0x0000000205087212 */ /* 0x000fc600078e3cff */
[----:B------:R-:W-:Y:S01]  /*8fb0*/  IMAD R7, R13, 0x8, R0 ;  /* 0x000000080d077824 */ /* 0x000fe200078e0200 */
[----:B------:R-:W-:Y:S01]  /*8fc0*/  SHF.L.U32 R4, R8, 0x1f, RZ ;  /* 0x0000001f08047819 */ /* 0x000fe200000006ff */
[----:B0-----:R-:W-:Y:S06]  /*8fd0*/  @!P0 BRA `(.L_x_186) ;  /* 0x0000000400548947 */ /* 0x001fec0003800000 */
.L_x_200:
[----:B------:R-:W1:Y:S01]  /*8fe0*/  SYNCS.PHASECHK.TRANS64.TRYWAIT P0, [R7+URZ], R4 ;  /* 0x00000004070075a7 */ /* 0x000e62000800017f */
[----:B------:R-:W-:-:S05]  /*8ff0*/  VIADD R2, R13, 0x1 ;  /* 0x000000010d027836 */ /* 0x000fca0000000000 */
[----:B------:R-:W-:-:S04]  /*9000*/  ISETP.NE.AND P1, PT, R2, 0x7, PT ;  /* 0x000000070200780c */ /* 0x000fc80003f25270 */
[----:B0-----:R-:W-:Y:S02]  /*9010*/  SEL R3, RZ, 0x1, P1 ;  /* 0x00000001ff037807 */ /* 0x001fe40000800000 */
[----:B------:R-:W-:Y:S02]  /*9020*/  SEL R9, R2, RZ, P1 ;  /* 0x000000ff02097207 */ /* 0x000fe40000800000 */
[----:B------:R-:W-:-:S03]  /*9030*/  LOP3.LUT R8, R8, R3, RZ, 0x3c, !PT ;  /* 0x0000000308087212 */ /* 0x000fc600078e3cff */
[----:B------:R-:W-:Y:S01]  /*9040*/  IMAD R6, R9, 0x8, R0 ;  /* 0x0000000809067824 */ /* 0x000fe200078e0200 */
[----:B------:R-:W-:Y:S01]  /*9050*/  SHF.L.U32 R5, R8, 0x1f, RZ ;  /* 0x0000001f08057819 */ /* 0x000fe200000006ff */
[----:B-1----:R-:W-:Y:S06]  /*9060*/  @!P0 BRA `(.L_x_187) ;  /* 0x0000000400448947 */ /* 0x002fec0003800000 */
.L_x_201:
[----:B------:R-:W1:Y:S01]  /*9070*/  SYNCS.PHASECHK.TRANS64.TRYWAIT P0, [R6+URZ], R5 ;  /* 0x00000005060075a7 */ /* 0x000e62000800017f */
[----:B------:R-:W-:-:S05]  /*9080*/  VIADD R2, R9, 0x1 ;  /* 0x0000000109027836 */ /* 0x000fca0000000000 */
[----:B------:R-:W-:-:S04]  /*9090*/  ISETP.NE.AND P1, PT, R2, 0x7, PT ;  /* 0x000000070200780c */ /* 0x000fc80003f25270 */
[----:B------:R-:W-:Y:S02]  /*90a0*/  SEL R3, RZ, 0x1, P1 ;  /* 0x00000001ff037807 */ /* 0x000fe40000800000 */
[----:B0-----:R-:W-:Y:S02]  /*90b0*/  SEL R7, R2, RZ, P1 ;  /* 0x000000ff02077207 */ /* 0x001fe40000800000 */
[----:B------:R-:W-:-:S03]  /*90c0*/  LOP3.LUT R8, R8, R3, RZ, 0x3c, !PT ;  /* 0x0000000308087212 */ /* 0x000fc600078e3cff */
[----:B------:R-:W-:Y:S01]  /*90d0*/  IMAD R9, R7, 0x8, R0 ;  /* 0x0000000807097824 */ /* 0x000fe200078e0200 */
[----:B------:R-:W-:Y:S01]  /*90e0*/  SHF.L.U32 R4, R8, 0x1f, RZ ;  /* 0x0000001f08047819 */ /* 0x000fe200000006ff */
[----:B-1----:R-:W-:Y:S06]  /*90f0*/  @!P0 BRA `(.L_x_188) ;  /* 0x0000000400348947 */ /* 0x002fec0003800000 */
.L_x_202:
[----:B------:R-:W1:Y:S01]  /*9100*/  SYNCS.PHASECHK.TRANS64.TRYWAIT P0, [R9+URZ], R4 ;  /* 0x00000004090075a7 */ /* 0x000e62000800017f */
[----:B------:R-:W-:-:S05]  /*9110*/  VIADD R2, R7, 0x1 ;  /* 0x0000000107027836 */ /* 0x000fca0000000000 */
[----:B------:R-:W-:-:S04]  /*9120*/  ISETP.NE.AND P1, PT, R2, 0x7, PT ;  /* 0x000000070200780c */ /* 0x000fc80003f25270 */
[----:B------:R-:W-:Y:S02]  /*9130*/  SEL R3, RZ, 0x1, P1 ;  /* 0x00000001ff037807 */ /* 0x000fe40000800000 */
[----:B------:R-:W-:Y:S02]  /*9140*/  SEL R7, R2, RZ, P1 ;  /* 0x000000ff02077207 */ /* 0x000fe40000800000 */
[----:B------:R-:W-:-:S03]  /*9150*/  LOP3.LUT R8, R8, R3, RZ, 0x3c, !PT ;  /* 0x0000000308087212 */ /* 0x000fc600078e3cff */
[----:B------:R-:W-:Y:S01]  /*9160*/  IMAD R10, R7, 0x8, R0 ;  /* 0x00000008070a7824 */ /* 0x000fe200078e0200 */
[----:B0-----:R-:W-:Y:S01]  /*9170*/  SHF.L.U32 R5, R8, 0x1f, RZ ;  /* 0x0000001f08057819 */ /* 0x001fe200000006ff */
[----:B-1----:R-:W-:Y:S06]  /*9180*/  @!P0 BRA `(.L_x_189) ;  /* 0x0000000400248947 */ /* 0x002fec0003800000 */
.L_x_203:
[----:B------:R-:W1:Y:S01]  /*9190*/  SYNCS.PHASECHK.TRANS64.TRYWAIT P0, [R10+URZ], R5 ;  /* 0x000000050a0075a7 */ /* 0x000e62000800017f */
[----:B------:R-:W-:-:S05]  /*91a0*/  VIADD R2, R7, 0x1 ;  /* 0x0000000107027836 */ /* 0x000fca0000000000 */
[----:B------:R-:W-:-:S04]  /*91b0*/  ISETP.NE.AND P1, PT, R2, 0x7, PT ;  /* 0x000000070200780c */ /* 0x000fc80003f25270 */
[----:B------:R-:W-:Y:S02]  /*91c0*/  SEL R3, RZ, 0x1, P1 ;  /* 0x00000001ff037807 */ /* 0x000fe40000800000 */
[----:B------:R-:W-:Y:S02]  /*91d0*/  SEL R7, R2, RZ, P1 ;  /* 0x000000ff02077207 */ /* 0x000fe40000800000 */
[----:B0-----:R-:W-:-:S03]  /*91e0*/  LOP3.LUT R9, R8, R3, RZ, 0x3c, !PT ;  /* 0x0000000308097212 */ /* 0x001fc600078e3cff */
[----:B------:R-:W-:Y:S01]  /*91f0*/  IMAD R11, R7, 0x8, R0 ;  /* 0x00000008070b7824 */ /* 0x000fe200078e0200 */
[----:B------:R-:W-:Y:S01]  /*9200*/  SHF.L.U32 R6, R9, 0x1f, RZ ;  /* 0x0000001f09067819 */ /* 0x000fe200000006ff */
[----:B-1----:R-:W-:Y:S06]  /*9210*/  @!P0 BRA `(.L_x_190) ;  /* 0x0000000400148947 */ /* 0x002fec0003800000 */
.L_x_204:
[----:B------:R-:W1:Y:S01]  /*9220*/  SYNCS.PHASECHK.TRANS64.TRYWAIT P0, [R11+URZ], R6 ;  /* 0x000000060b0075a7 */ /* 0x000e62000800017f */
[----:B------:R-:W-:-:S05]  /*9230*/  VIADD R2, R7, 0x1 ;  /* 0x0000000107027836 */ /* 0x000fca0000000000 */
[----:B------:R-:W-:-:S04]  /*9240*/  ISETP.NE.AND P1, PT, R2, 0x7, PT ;  /* 0x000000070200780c */ /* 0x000fc80003f25270 */
[----:B------:R-:W-:Y:S02]  /*9250*/  SEL R4, RZ, 0x1, P1 ;  /* 0x00000001ff047807 */ /* 0x000fe40000800000 */
[----:B------:R-:W-:Y:S02]  /*9260*/  SEL R3, R2, RZ, P1 ;  /* 0x000000ff02037207 */ /* 0x000fe40000800000 */
[----:B------:R-:W-:Y:S01]  /*9270*/  LOP3.LUT R4, R9, R4, RZ, 0x3c, !PT ;  /* 0x0000000409047212 */ /* 0x000fe200078e3cff */
[----:B-1----:R-:W-:Y:S06]  /*9280*/  @!P0 BRA `(.L_x_191) ;  /* 0x00000004000c8947 */ /* 0x002fec0003800000 */
.L_x_205:
[----:B------:R-:W-:Y:S01]  /*9290*/  IMAD R3, R3, 0x8, R0 ;  /* 0x0000000803037824 */ /* 0x000fe200078e0200 */
[----:B------:R-:W-:-:S07]  /*92a0*/  SHF.L.U32 R0, R4, 0x1f, RZ ;  /* 0x0000001f04007819 */ /* 0x000fce00000006ff */
.L_x_192:
[----:B--2---:R2:W3:Y:S02]  /*92b0*/  SYNCS.PHASECHK.TRANS64.TRYWAIT P0, [R3+URZ], R0 ;  /* 0x00000000030075a7 */ /* 0x0044e4000800017f */
[----:B---3--:R-:W-:Y:S05]  /*92c0*/  @!P0 NANOSLEEP.SYNCS 0x989680 ;  /* 0x009896800000895d */ /* 0x008fea0003900000 */
[----:B------:R-:W3:Y:S02]  /*92d0*/  @!P0 SYNCS.PHASECHK.TRANS64 P0, [R3+URZ], R0 ;  /* 0x00000000030085a7 */ /* 0x000ee4000800007f */
[----:B---3--:R-:W-:Y:S05]  /*92e0*/  @!P0 BRA `(.L_x_192) ;  /* 0xfffffffc00f08947 */ /* 0x008fea000383ffff */
.L_x_184:
[----:B------:R-:W-:Y:S05]  /*92f0*/  BSYNC B0 ;  /* 0x0000000000007941 */ /* 0x000fea0003800000 */
.L_x_183:
[----:B------:R-:W-:Y:S05]  /*9300*/  EXIT ;  /* 0x000000000000794d */ /* 0x000fea0003800000 */
.L_x_17:
[----:B-1----:R-:W-:-:S04]  /*9310*/  IMAD.U32 R11, RZ, RZ, UR6 ;  /* 0x00000006ff0b7e24 */ /* 0x002fc8000f8e00ff */
[----:B------:R1:W4:Y:S03]  /*9320*/  SYNCS.PHASECHK.TRANS64.TRYWAIT P0, [R11+URZ], R10 ;  /* 0x0000000a0b0075a7 */ /* 0x000326000800017f */
[----:B----4-:R-:W-:Y:S05]  /*9330*/  @!P0 NANOSLEEP.SYNCS 0x989680 ;  /* 0x009896800000895d */ /* 0x010fea0003900000 */
[----:B------:R-:W4:Y:S02]  /*9340*/  @!P0 SYNCS.PHASECHK.TRANS64 P0, [R11+URZ], R10 ;  /* 0x0000000a0b0085a7 */ /* 0x000f24000800007f */
[----:B----4-:R-:W-:Y:S05]  /*9350*/  @!P0 BRA `(.L_x_17) ;  /* 0xfffffffc00ec8947 */ /* 0x010fea000383ffff */
[----:B------:R-:W-:Y:S05]  /*9360*/  BRA `(.L_x_16) ;  /* 0xffffff8000907947 */ /* 0x000fea000383ffff */
.L_x_23:
[----:B-1----:R-:W-:-:S04]  /*9370*/  IMAD.U32 R140, RZ, RZ, UR12 ;  /* 0x0000000cff8c7e24 */ /* 0x002fc8000f8e00ff */
[----:B------:R1:W4:Y:S03]  /*9380*/  SYNCS.PHASECHK.TRANS64.TRYWAIT P0, [R140+URZ], R11 ;  /* 0x0000000b8c0075a7 */ /* 0x000326000800017f */
[----:B----4-:R-:W-:Y:S05]  /*9390*/  @!P0 NANOSLEEP.SYNCS 0x989680 ;  /* 0x009896800000895d */ /* 0x010fea0003900000 */
[----:B------:R-:W4:Y:S02]  /*93a0*/  @!P0 SYNCS.PHASECHK.TRANS64 P0, [R140+URZ], R11 ;  /* 0x0000000b8c0085a7 */ /* 0x000f24000800007f */
[----:B----4-:R-:W-:Y:S05]  /*93b0*/  @!P0 BRA `(.L_x_23) ;  /* 0xfffffffc00ec8947 */ /* 0x010fea000383ffff */
[----:B------:R-:W-:Y:S05]  /*93c0*/  BRA `(.L_x_22) ;  /* 0xffffff8800c07947 */ /* 0x000fea000383ffff */
.L_x_170:
[----:B------:R-:W-:Y:S01]  /*93d0*/  BSSY B1, `(.L_x_193) ;  /* 0x0000006000017945 */ /* 0x000fe20003800000 */
[----:B------:R-:W-:-:S07]  /*93e0*/  IMAD.MOV.U32 R7, RZ, RZ, -0x1 ;  /* 0xffffffffff077424 */ /* 0x000fce00078e00ff */
[----:B------:R-:W-:Y:S05]  /*93f0*/  WARPSYNC.COLLECTIVE R7, `(.L_x_194) ;  /* 0x00000000070c7348 */ /* 0x000fea0003c00000 */
[----:B------:R-:W-:Y:S02]  /*9400*/  ELECT P1, UR62, PT ;  /* 0x00000000003e782f */ /* 0x000fe40003820000 */
[----:B------:R-:W-:Y:S01]  /*9410*/  MOV R7, UR62 ;  /* 0x0000003e00077c02 */ /* 0x000fe20008000f00 */
[----:B------:R-:W-:Y:S10]  /*9420*/  ENDCOLLECTIVE ;  /* 0x000000000000791b */ /* 0x000ff40003800000 */
.L_x_194:
[----:B------:R-:W-:Y:S05]  /*9430*/  BSYNC B1 ;  /* 0x0000000000017941 */ /* 0x000fea0003800000 */
.L_x_193:
[----:B------:R-:W-:Y:S05]  /*9440*/  BRA `(.L_x_195) ;  /* 0xffffffec00d87947 */ /* 0x000fea000383ffff */
.L_x_173:
[----:B-1----:R1:W2:Y:S02]  /*9450*/  SYNCS.PHASECHK.TRANS64.TRYWAIT P1, [R19+URZ+0x38], R10 ;  /* 0x0000380a130075a7 */ /* 0x0022a4000802017f */
[----:B--2---:R-:W-:Y:S05]  /*9460*/  @!P1 NANOSLEEP.SYNCS 0x989680 ;  /* 0x009896800000995d */ /* 0x004fea0003900000 */
[----:B------:R-:W2:Y:S02]  /*9470*/  @!P1 SYNCS.PHASECHK.TRANS64 P1, [R19+URZ+0x38], R10 ;  /* 0x0000380a130095a7 */ /* 0x000ea4000802007f */
[----:B--2---:R-:W-:Y:S05]  /*9480*/  @!P1 BRA `(.L_x_173) ;  /* 0xfffffffc00f09947 */ /* 0x004fea000383ffff */
[----:B------:R-:W-:Y:S05]  /*9490*/  BRA `(.L_x_196) ;  /* 0xfffffff0000c7947 */ /* 0x000fea000383ffff */
.L_x_182:
[----:B------:R-:W-:Y:S01]  /*94a0*/  BSSY B0, `(.L_x_197) ;  /* 0x0000006000007945 */ /* 0x000fe20003800000 */
[----:B------:R-:W-:-:S07]  /*94b0*/  IMAD.MOV.U32 R7, RZ, RZ, -0x1 ;  /* 0xffffffffff077424 */ /* 0x000fce00078e00ff */
[----:B------:R-:W-:Y:S05]  /*94c0*/  WARPSYNC.COLLECTIVE R7, `(.L_x_198) ;  /* 0x00000000070c7348 */ /* 0x000fea0003c00000 */
[----:B------:R-:W-:Y:S02]  /*94d0*/  ELECT P1, UR62, PT ;  /* 0x00000000003e782f */ /* 0x000fe40003820000 */
[----:B------:R-:W-:Y:S01]  /*94e0*/  MOV R7, UR62 ;  /* 0x0000003e00077c02 */ /* 0x000fe20008000f00 */
[----:B------:R-:W-:Y:S10]  /*94f0*/  ENDCOLLECTIVE ;  /* 0x000000000000791b */ /* 0x000ff40003800000 */
.L_x_198:
[----:B------:R-:W-:Y:S05]  /*9500*/  BSYNC B0 ;  /* 0x0000000000007941 */ /* 0x000fea0003800000 */
.L_x_197:
[----:B------:R-:W-:Y:S01]  /*9510*/  PLOP3.LUT P0, PT, P1, PT, PT, 0x80, 0x0 ;  /* 0x000000000000781c */ /* 0x000fe20000f0f070 */
[----:B------:R-:W-:-:S12]  /*9520*/  BRA `(.L_x_199) ;  /* 0xfffffff800587947 */ /* 0x000fd8000383ffff */
.L_x_186:
[----:B0-----:R0:W1:Y:S02]  /*9530*/  SYNCS.PHASECHK.TRANS64.TRYWAIT P0, [R6+URZ], R3 ;  /* 0x00000003060075a7 */ /* 0x001064000800017f */
[----:B-1----:R-:W-:Y:S05]  /*9540*/  @!P0 NANOSLEEP.SYNCS 0x989680 ;  /* 0x009896800000895d */ /* 0x002fea0003900000 */
[----:B------:R-:W1:Y:S02]  /*9550*/  @!P0 SYNCS.PHASECHK.TRANS64 P0, [R6+URZ], R3 ;  /* 0x00000003060085a7 */ /* 0x000e64000800007f */
[----:B-1----:R-:W-:Y:S05]  /*9560*/  @!P0 BRA `(.L_x_186) ;  /* 0xfffffffc00f08947 */ /* 0x002fea000383ffff */
[----:B------:R-:W-:Y:S05]  /*9570*/  BRA `(.L_x_200) ;  /* 0xfffffff800987947 */ /* 0x000fea000383ffff */
.L_x_187:
[----:B0-----:R0:W1:Y:S02]  /*9580*/  SYNCS.PHASECHK.TRANS64.TRYWAIT P0, [R7+URZ], R4 ;  /* 0x00000004070075a7 */ /* 0x001064000800017f */
[----:B-1----:R-:W-:Y:S05]  /*9590*/  @!P0 NANOSLEEP.SYNCS 0x989680 ;  /* 0x009896800000895d */ /* 0x002fea0003900000 */
[----:B------:R-:W1:Y:S02]  /*95a0*/  @!P0 SYNCS.PHASECHK.TRANS64 P0, [R7+URZ], R4 ;  /* 0x00000004070085a7 */ /* 0x000e64000800007f */
[----:B-1----:R-:W-:Y:S05]  /*95b0*/  @!P0 BRA `(.L_x_187) ;  /* 0xfffffffc00f08947 */ /* 0x002fea000383ffff */
[----:B------:R-:W-:Y:S05]  /*95c0*/  BRA `(.L_x_201) ;  /* 0xfffffff800a87947 */ /* 0x000fea000383ffff */
.L_x_188:
[----:B0-----:R0:W1:Y:S02]  /*95d0*/  SYNCS.PHASECHK.TRANS64.TRYWAIT P0, [R6+URZ], R5 ;  /* 0x00000005060075a7 */ /* 0x001064000800017f */
[----:B-1----:R-:W-:Y:S05]  /*95e0*/  @!P0 NANOSLEEP.SYNCS 0x989680 ;  /* 0x009896800000895d */ /* 0x002fea0003900000 */
[----:B------:R-:W1:Y:S02]  /*95f0*/  @!P0 SYNCS.PHASECHK.TRANS64 P0, [R6+URZ], R5 ;  /* 0x00000005060085a7 */ /* 0x000e64000800007f */
[----:B-1----:R-:W-:Y:S05]  /*9600*/  @!P0 BRA `(.L_x_188) ;  /* 0xfffffffc00f08947 */ /* 0x002fea000383ffff */
[----:B------:R-:W-:Y:S05]  /*9610*/  BRA `(.L_x_202) ;  /* 0xfffffff800b87947 */ /* 0x000fea000383ffff */
.L_x_189:
[----:B0-----:R0:W1:Y:S02]  /*9620*/  SYNCS.PHASECHK.TRANS64.TRYWAIT P0, [R9+URZ], R4 ;  /* 0x00000004090075a7 */ /* 0x001064000800017f */
[----:B-1----:R-:W-:Y:S05]  /*9630*/  @!P0 NANOSLEEP.SYNCS 0x989680 ;  /* 0x009896800000895d */ /* 0x002fea0003900000 */
[----:B------:R-:W1:Y:S02]  /*9640*/  @!P0 SYNCS.PHASECHK.TRANS64 P0, [R9+URZ], R4 ;  /* 0x00000004090085a7 */ /* 0x000e64000800007f */
[----:B-1----:R-:W-:Y:S05]  /*9650*/  @!P0 BRA `(.L_x_189) ;  /* 0xfffffffc00f08947 */ /* 0x002fea000383ffff */
[----:B------:R-:W-:Y:S05]  /*9660*/  BRA `(.L_x_203) ;  /* 0xfffffff800c87947 */ /* 0x000fea000383ffff */
.L_x_190:
[----:B0-----:R0:W1:Y:S02]  /*9670*/  SYNCS.PHASECHK.TRANS64.TRYWAIT P0, [R10+URZ], R5 ;  /* 0x000000050a0075a7 */ /* 0x001064000800017f */
[----:B-1----:R-:W-:Y:S05]  /*9680*/  @!P0 NANOSLEEP.SYNCS 0x989680 ;  /* 0x009896800000895d */ /* 0x002fea0003900000 */
[----:B------:R-:W1:Y:S02]  /*9690*/  @!P0 SYNCS.PHASECHK.TRANS64 P0, [R10+URZ], R5 ;  /* 0x000000050a0085a7 */ /* 0x000e64000800007f */
[----:B-1----:R-:W-:Y:S05]  /*96a0*/  @!P0 BRA `(.L_x_190) ;  /* 0xfffffffc00f08947 */ /* 0x002fea000383ffff */
[----:B------:R-:W-:Y:S05]  /*96b0*/  BRA `(.L_x_204) ;  /* 0xfffffff800d87947 */ /* 0x000fea000383ffff */
.L_x_191:
[----:B-1----:R1:W2:Y:S02]  /*96c0*/  SYNCS.PHASECHK.TRANS64.TRYWAIT P0, [R11+URZ], R6 ;  /* 0x000000060b0075a7 */ /* 0x0022a4000800017f */
[----:B--2---:R-:W-:Y:S05]  /*96d0*/  @!P0 NANOSLEEP.SYNCS 0x989680 ;  /* 0x009896800000895d */ /* 0x004fea0003900000 */
[----:B------:R-:W2:Y:S02]  /*96e0*/  @!P0 SYNCS.PHASECHK.TRANS64 P0, [R11+URZ], R6 ;  /* 0x000000060b0085a7 */ /* 0x000ea4000800007f */
[----:B--2---:R-:W-:Y:S05]  /*96f0*/  @!P0 BRA `(.L_x_191) ;  /* 0xfffffffc00f08947 */ /* 0x004fea000383ffff */
[----:B------:R-:W-:Y:S05]  /*9700*/  BRA `(.L_x_205) ;  /* 0xfffffff800e07947 */ /* 0x000fea000383ffff */
.L_x_206:
[----:B------:R-:W-:-:S00]  /*9710*/  BRA `(.L_x_206) ;  /* 0xfffffffc00fc7947 */ /* 0x000fc0000383ffff */
[----:B------:R-:W-:-:S00]  /*9720*/  NOP ;  /* 0x0000000000007918 */ /* 0x000fc00000000000 */
        /* <DEDUP_REMOVED lines=13> */
.L_x_207:


//--------------------- .nv.shared._ZN7cutlass13device_kernelINS_4gemm6kernel13GemmUniversalIN4cute5tupleIJiiiiEEENS1_10collective13CollectiveMmaINS1_37MainloopSm90TmaGmmaWarpSpecializedFP8ILi7ENS5_IJNS4_1CILi1EEESB_SB_EEENS1_35KernelTmaWarpSpecializedCooperativeEEENS5_IJNSA_ILi128EEESF_NSA_ILi32EEEEEENS_12float_e4m3_tENS5_IJlSB_lEEESI_SJ_NS4_8TiledMMAINS4_8MMA_AtomIJNS4_4SM904GMMA31MMA_64x128x32_F32E4M3E4M3_SS_TNILNSN_7ScaleInE1ELSP_1EEEEEENS4_6LayoutINS5_IJNSA_ILi2EEESB_SB_EEENS5_IJSB_NSA_ILi0EEESV_EEEEENS5_IJNS4_10UnderscoreESY_SY_EEEEENS4_13SM90_TMA_LOADENS4_14ComposedLayoutINS4_7SwizzleILi1ELi4ELi3EEENS4_18smem_ptr_flag_bitsILi8EEENSS_INS5_IJNSA_ILi8EEESG_EEENS5_IJSG_SB_EEEEEEEvNS4_8identityES11_S1B_vS1C_EENS_8epilogue10collective6detail29Sm90TmaWarpSpecializedAdapterINS1F_15DefaultEpilogueISI_SJ_SJ_NS1E_6thread17LinearCombinationISI_Li1EffLNS1J_9ScaleType4KindE0ELNS_15FloatRoundStyleE2ESI_EENS1_15EpilogueDefaultEEEEEvvEEEEvNT_6ParamsE --------------------------
	.section	.nv.shared._ZN7cutlass13device_kernelINS_4gemm6kernel13GemmUniversalIN4cute5tupleIJiiiiEEENS1_10collective13CollectiveMmaINS1_37MainloopSm90TmaGmmaWarpSpecializedFP8ILi7ENS5_IJNS4_1CILi1EEESB_SB_EEENS1_35KernelTmaWarpSpecializedCooperativeEEENS5_IJNSA_ILi128EEESF_NSA_ILi32EEEEEENS_12float_e4m3_tENS5_IJlSB_lEEESI_SJ_NS4_8TiledMMAINS4_8MMA_AtomIJNS4_4SM904GMMA31MMA_64x128x32_F32E4M3E4M3_SS_TNILNSN_7ScaleInE1ELSP_1EEEEEENS4_6LayoutINS5_IJNSA_ILi2EEESB_SB_EEENS5_IJSB_NSA_ILi0EEESV_EEEEENS5_IJNS4_10UnderscoreESY_SY_EEEEENS4_13SM90_TMA_LOADENS4_14ComposedLayoutINS4_7SwizzleILi1ELi4ELi3EEENS4_18smem_ptr_flag_bitsILi8EEENSS_INS5_IJNSA_ILi8EEESG_EEENS5_IJSG_SB_EEEEEEEvNS4_8identityES11_S1B_vS1C_EENS_8epilogue10collective6detail29Sm90TmaWarpSpecializedAdapterINS1F_15DefaultEpilogueISI_SJ_SJ_NS1E_6thread17LinearCombinationISI_Li1EffLNS1J_9ScaleType4KindE0ELNS_15FloatRoundStyleE2ESI_EENS1_15EpilogueDefaultEEEEEvvEEEEvNT_6ParamsE,"aw",@nobits
	.sectionflags	@""
	.align	16
	.zero		1024


//--------------------- .nv.shared.reserved.0     --------------------------
	.section	.nv.shared.reserved.0,"aw",@nobits
	.weak		__nv_reservedSMEM_offset_0_alias
	.size		__nv_reservedSMEM_offset_0_alias, 0, 0
	.other		__nv_reservedSMEM_offset_0_alias,@"STO_CUDA_RESERVED_SHARED STV_DEFAULT"
__nv_reservedSMEM_offset_0_alias:
	.zero		0


//--------------------- .nv.global                --------------------------
	.section	.nv.global,"aw",@nobits
.nv.global:
	.type		_ZN40_INTERNAL_eb56a72a_4_k_cu_3e187795_240114cute1_E,@object
	.size		_ZN40_INTERNAL_eb56a72a_4_k_cu_3e187795_240114cute1_E,(_ZN40_INTERNAL_eb56a72a_4_k_cu_3e187795_240114cuda3std3__45__cpo6cbeginE - _ZN40_INTERNAL_eb56a72a_4_k_cu_3e187795_240114cute1_E)
_ZN40_INTERNAL_eb56a72a_4_k_cu_3e187795_240114cute1_E:
	.zero		1
	.type		_ZN40_INTERNAL_eb56a72a_4_k_cu_3e187795_240114cuda3std3__45__cpo6cbeginE,@object
	.size		_ZN40_INTERNAL_eb56a72a_4_k_cu_3e187795_240114cuda3std3__45__cpo6cbeginE,(_ZN40_INTERNAL_eb56a72a_4_k_cu_3e187795_240114cuda3std3__48in_placeE - _ZN40_INTERNAL_eb56a72a_4_k_cu_3e187795_240114cuda3std3__45__cpo6cbeginE)
_ZN40_INTERNAL_eb56a72a_4_k_cu_3e187795_240114cuda3std3__45__cpo6cbeginE:
	.zero		1
	.type		_ZN40_INTERNAL_eb56a72a_4_k_cu_3e187795_240114cuda3std3__48in_placeE,@object
	.size		_ZN40_INTERNAL_eb56a72a_4_k_cu_3e187795_240114cuda3std3__48in_placeE,(_ZN40_INTERNAL_eb56a72a_4_k_cu_3e187795_240114cuda3std6ranges3__45__cpo9iter_moveE - _ZN40_INTERNAL_eb56a72a_4_k_cu_3e187795_240114cuda3std3__48in_placeE)
_ZN40_INTERNAL_eb56a72a_4_k_cu_3e187795_240114cuda3std3__48in_placeE:
	.zero		1
	.type		_ZN40_INTERNAL_eb56a72a_4_k_cu_3e187795_240114cuda3std6ranges3__45__cpo9iter_moveE,@object
	.size		_ZN40_INTERNAL_eb56a72a_4_k_cu_3e187795_240114cuda3std6ranges3__45__cpo9iter_moveE,(_ZN40_INTERNAL_eb56a72a_4_k_cu_3e187795_240114cuda3std3__45__cpo5beginE - _ZN40_INTERNAL_eb56a72a_4_k_cu_3e187795_240114cuda3std6ranges3__45__cpo9iter_moveE)
_ZN40_INTERNAL_eb56a72a_4_k_cu_3e187795_240114cuda3std6ranges3__45__cpo9iter_moveE:
	.zero		1
	.type		_ZN40_INTERNAL_eb56a72a_4_k_cu_3e187795_240114cuda3std3__45__cpo5beginE,@object
	.size		_ZN40_INTERNAL_eb56a72a_4_k_cu_3e187795_240114cuda3std3__45__cpo5beginE,(_ZN40_INTERNAL_eb56a72a_4_k_cu_3e187795_240114cuda3std3__442_GLOBAL__N__eb56a72a_4_k_cu_3e187795_240116ignoreE - _ZN40_INTERNAL_eb56a72a_4_k_cu_3e187795_240114cuda3std3__45__cpo5beginE)
_ZN40_INTERNAL_eb56a72a_4_k_cu_3e187795_240114cuda3std3__45__cpo5beginE:
	.zero		1
	.type		_ZN40_INTERNAL_eb56a72a_4_k_cu_3e187795_240114cuda3std3__442_GLOBAL__N__eb56a72a_4_k_cu_3e187795_240116ignoreE,@object
	.size		_ZN40_INTERNAL_eb56a72a_4_k_cu_3e187795_240114cuda3std3__442_GLOBAL__N__eb56a72a_4_k_cu_3e187795_240116ignoreE,(_ZN40_INTERNAL_eb56a72a_4_k_cu_3e187795_240114cute7productE - _ZN40_INTERNAL_eb56a72a_4_k_cu_3e187795_240114cuda3std3__442_GLOBAL__N__eb56a72a_4_k_cu_3e187795_240116ignoreE)
_ZN40_INTERNAL_eb56a72a_4_k_cu_3e187795_240114cuda3std3__442_GLOBAL__N__eb56a72a_4_k_cu_3e187795_240116ignoreE:
	.zero		1
	.type		_ZN40_INTERNAL_eb56a72a_4_k_cu_3e187795_240114cute7productE,@object
	.size		_ZN40_INTERNAL_eb56a72a_4_k_cu_3e187795_240114cute7productE,(_ZN40_INTERNAL_eb56a72a_4_k_cu_3e187795_240114cuda3std3__45__cpo3endE - _ZN40_INTERNAL_eb56a72a_4_k_cu_3e187795_240114cute7productE)
_ZN40_INTERNAL_eb56a72a_4_k_cu_3e187795_240114cute7productE:
	.zero		1
	.type		_ZN40_INTERNAL_eb56a72a_4_k_cu_3e187795_240114cuda3std3__45__cpo3endE,@object
	.size		_ZN40_INTERNAL_eb56a72a_4_k_cu_3e187795_240114cuda3std3__45__cpo3endE,(_ZN40_INTERNAL_eb56a72a_4_k_cu_3e187795_240114cuda3std3__419piecewise_constructE - _ZN40_INTERNAL_eb56a72a_4_k_cu_3e187795_240114cuda3std3__45__cpo3endE)
_ZN40_INTERNAL_eb56a72a_4_k_cu_3e187795_240114cuda3std3__45__cpo3endE:
	.zero		1
	.type		_ZN40_INTERNAL_eb56a72a_4_k_cu_3e187795_240114cuda3std3__419piecewise_constructE,@object
	.size		_ZN40_INTERNAL_eb56a72a_4_k_cu_3e187795_240114cuda3std3__419piecewise_constructE,(_ZN40_INTERNAL_eb56a72a_4_k_cu_3e187795_240114cuda3std3__45__cpo4cendE - _ZN40_INTERNAL_eb56a72a_4_k_cu_3e187795_240114cuda3std3__419piecewise_constructE)
_ZN40_INTERNAL_eb56a72a_4_k_cu_3e187795_240114cuda3std3__419piecewise_constructE:
	.zero		1
	.type		_ZN40_INTERNAL_eb56a72a_4_k_cu_3e187795_240114cuda3std3__45__cpo4cendE,@object
	.size		_ZN40_INTERNAL_eb56a72a_4_k_cu_3e187795_240114cuda3std3__45__cpo4cendE,(_ZN40_INTERNAL_eb56a72a_4_k_cu_3e187795_240114cuda3std6ranges3__45__cpo4swapE - _ZN40_INTERNAL_eb56a72a_4_k_cu_3e187795_240114cuda3std3__45__cpo4cendE)
_ZN40_INTERNAL_eb56a72a_4_k_cu_3e187795_240114cuda3std3__45__cpo4cendE:
	.zero		1
	.type		_ZN40_INTERNAL_eb56a72a_4_k_cu_3e187795_240114cuda3std6ranges3__45__cpo4swapE,@object
	.size		_ZN40_INTERNAL_eb56a72a_4_k_cu_3e187795_240114cuda3std6ranges3__45__cpo4swapE,(.L_7 - _ZN40_INTERNAL_eb56a72a_4_k_cu_3e187795_240114cuda3std6ranges3__45__cpo4swapE)
_ZN40_INTERNAL_eb56a72a_4_k_cu_3e187795_240114cuda3std6ranges3__45__cpo4swapE:
	.zero		1
.L_7:


//--------------------- .nv.constant0._ZN7cutlass13device_kernelINS_4gemm6kernel13GemmUniversalIN4cute5tupleIJiiiiEEENS1_10collective13CollectiveMmaINS1_37MainloopSm90TmaGmmaWarpSpecializedFP8ILi7ENS5_IJNS4_1CILi1EEESB_SB_EEENS1_35KernelTmaWarpSpecializedCooperativeEEENS5_IJNSA_ILi128EEESF_NSA_ILi32EEEEEENS_12float_e4m3_tENS5_IJlSB_lEEESI_SJ_NS4_8TiledMMAINS4_8MMA_AtomIJNS4_4SM904GMMA31MMA_64x128x32_F32E4M3E4M3_SS_TNILNSN_7ScaleInE1ELSP_1EEEEEENS4_6LayoutINS5_IJNSA_ILi2EEESB_SB_EEENS5_IJSB_NSA_ILi0EEESV_EEEEENS5_IJNS4_10UnderscoreESY_SY_EEEEENS4_13SM90_TMA_LOADENS4_14ComposedLayoutINS4_7SwizzleILi1ELi4ELi3EEENS4_18smem_ptr_flag_bitsILi8EEENSS_INS5_IJNSA_ILi8EEESG_EEENS5_IJSG_SB_EEEEEEEvNS4_8identityES11_S1B_vS1C_EENS_8epilogue10collective6detail29Sm90TmaWarpSpecializedAdapterINS1F_15DefaultEpilogueISI_SJ_SJ_NS1E_6thread17LinearCombinationISI_Li1EffLNS1J_9ScaleType4KindE0ELNS_15FloatRoundStyleE2ESI_EENS1_15EpilogueDefaultEEEEEvvEEEEvNT_6ParamsE --------------------------
	.section	.nv.constant0._ZN7cutlass13device_kernelINS_4gemm6kernel13GemmUniversalIN4cute5tupleIJiiiiEEENS1_10collective13CollectiveMmaINS1_37MainloopSm90TmaGmmaWarpSpecializedFP8ILi7ENS5_IJNS4_1CILi1EEESB_SB_EEENS1_35KernelTmaWarpSpecializedCooperativeEEENS5_IJNSA_ILi128EEESF_NSA_ILi32EEEEEENS_12float_e4m3_tENS5_IJlSB_lEEESI_SJ_NS4_8TiledMMAINS4_8MMA_AtomIJNS4_4SM904GMMA31MMA_64x128x32_F32E4M3E4M3_SS_TNILNSN_7ScaleInE1ELSP_1EEEEEENS4_6LayoutINS5_IJNSA_ILi2EEESB_SB_EEENS5_IJSB_NSA_ILi0EEESV_EEEEENS5_IJNS4_10UnderscoreESY_SY_EEEEENS4_13SM90_TMA_LOADENS4_14ComposedLayoutINS4_7SwizzleILi1ELi4ELi3EEENS4_18smem_ptr_flag_bitsILi8EEENSS_INS5_IJNSA_ILi8EEESG_EEENS5_IJSG_SB_EEEEEEEvNS4_8identityES11_S1B_vS1C_EENS_8epilogue10collective6detail29Sm90TmaWarpSpecializedAdapterINS1F_15DefaultEpilogueISI_SJ_SJ_NS1E_6thread17LinearCombinationISI_Li1EffLNS1J_9ScaleType4KindE0ELNS_15FloatRoundStyleE2ESI_EENS1_15EpilogueDefaultEEEEEvvEEEEvNT_6ParamsE,"a",@progbits
	.sectionflags	@""
	.align	4
.nv.constant0._ZN7cutlass13device_kernelINS_4gemm6kernel13GemmUniversalIN4cute5tupleIJiiiiEEENS1_10collective13CollectiveMmaINS1_37MainloopSm90TmaGmmaWarpSpecializedFP8ILi7ENS5_IJNS4_1CILi1EEESB_SB_EEENS1_35KernelTmaWarpSpecializedCooperativeEEENS5_IJNSA_ILi128EEESF_NSA_ILi32EEEEEENS_12float_e4m3_tENS5_IJlSB_lEEESI_SJ_NS4_8TiledMMAINS4_8MMA_AtomIJNS4_4SM904GMMA31MMA_64x128x32_F32E4M3E4M3_SS_TNILNSN_7ScaleInE1ELSP_1EEEEEENS4_6LayoutINS5_IJNSA_ILi2EEESB_SB_EEENS5_IJSB_NSA_ILi0EEESV_EEEEENS5_IJNS4_10UnderscoreESY_SY_EEEEENS4_13SM90_TMA_LOADENS4_14ComposedLayoutINS4_7SwizzleILi1ELi4ELi3EEENS4_18smem_ptr_flag_bitsILi8EEENSS_INS5_IJNSA_ILi8EEESG_EEENS5_IJSG_SB_EEEEEEEvNS4_8identityES11_S1B_vS1C_EENS_8epilogue10collective6detail29Sm90TmaWarpSpecializedAdapterINS1F_15DefaultEpilogueISI_SJ_SJ_NS1E_6thread17LinearCombinationISI_Li1EffLNS1J_9ScaleType4KindE0ELNS_15FloatRoundStyleE2ESI_EENS1_15EpilogueDefaultEEEEEvvEEEEvNT_6ParamsE:
	.zero		1664


//--------------------- SYMBOLS --------------------------

	.type		.nv.reservedSmem.offset0,@object
	.size		.nv.reservedSmem.offset0,0x4
